//
// Generated by NVIDIA NVVM Compiler
//
// Compiler Build ID: CL-36424714
// Cuda compilation tools, release 13.0, V13.0.88
// Based on NVVM 20.0.0
//

.version 9.0
.target sm_100
.address_size 64

	// .globl	_Z18GPU_ConvolveKernelPhiiifPf
.const .align 4 .b8 CKernel[1600];

.visible .entry _Z18GPU_ConvolveKernelPhiiifPf(
	.param .u64 .ptr .align 1 _Z18GPU_ConvolveKernelPhiiifPf_param_0,
	.param .u32 _Z18GPU_ConvolveKernelPhiiifPf_param_1,
	.param .u32 _Z18GPU_ConvolveKernelPhiiifPf_param_2,
	.param .u32 _Z18GPU_ConvolveKernelPhiiifPf_param_3,
	.param .f32 _Z18GPU_ConvolveKernelPhiiifPf_param_4,
	.param .u64 .ptr .align 1 _Z18GPU_ConvolveKernelPhiiifPf_param_5
)
{
	.reg .pred 	%p<97>;
	.reg .b16 	%rs<16>;
	.reg .b32 	%r<100>;
	.reg .b32 	%f<102>;
	.reg .b64 	%rd<34>;

	ld.param.u64 	%rd9, [_Z18GPU_ConvolveKernelPhiiifPf_param_0];
	ld.param.u32 	%r47, [_Z18GPU_ConvolveKernelPhiiifPf_param_1];
	ld.param.u32 	%r48, [_Z18GPU_ConvolveKernelPhiiifPf_param_2];
	ld.param.u32 	%r49, [_Z18GPU_ConvolveKernelPhiiifPf_param_3];
	ld.param.u64 	%rd8, [_Z18GPU_ConvolveKernelPhiiifPf_param_5];
	cvta.to.global.u64 	%rd1, %rd8;
	cvta.to.global.u64 	%rd2, %rd9;
	shr.u32 	%r50, %r49, 31;
	add.s32 	%r51, %r49, %r50;
	shr.s32 	%r1, %r51, 1;
	mov.u32 	%r52, %tid.x;
	mov.u32 	%r53, %ctaid.x;
	mov.u32 	%r2, %ntid.x;
	mad.lo.s32 	%r89, %r53, %r2, %r52;
	mul.lo.s32 	%r4, %r48, %r47;
	setp.ge.s32 	%p2, %r89, %r4;
	@%p2 bra 	$L__BB0_53;
	neg.s32 	%r5, %r1;
	setp.gt.s32 	%p3, %r49, -2;
	mov.u32 	%r54, %nctaid.x;
	mul.lo.s32 	%r6, %r2, %r54;
	@%p3 bra 	$L__BB0_6;
	ld.param.f32 	%f78, [_Z18GPU_ConvolveKernelPhiiifPf_param_4];
	mov.f32 	%f76, 0f00000000;
	div.rn.f32 	%f1, %f76, %f78;
$L__BB0_3:
	div.s32 	%r86, %r89, %r47;
	mul.lo.s32 	%r87, %r86, %r47;
	sub.s32 	%r88, %r89, %r87;
	setp.gt.s32 	%p87, %r86, -1;
	setp.lt.s32 	%p88, %r86, %r48;
	and.pred  	%p89, %p87, %p88;
	setp.gt.s32 	%p90, %r88, -1;
	setp.lt.s32 	%p91, %r88, %r47;
	and.pred  	%p92, %p90, %p91;
	and.pred  	%p94, %p89, %p92;
	not.pred 	%p95, %p94;
	@%p95 bra 	$L__BB0_5;
	mul.wide.s32 	%rd31, %r89, 4;
	add.s64 	%rd32, %rd1, %rd31;
	st.global.f32 	[%rd32], %f1;
$L__BB0_5:
	add.s32 	%r89, %r89, %r6;
	setp.lt.s32 	%p96, %r89, %r4;
	@%p96 bra 	$L__BB0_3;
	bra.uni 	$L__BB0_53;
$L__BB0_6:
	abs.s32 	%r9, %r1;
	add.s32 	%r10, %r1, %r9;
	add.s32 	%r55, %r10, 1;
	and.b32  	%r11, %r55, 7;
	max.s32 	%r56, %r1, %r5;
	add.s32 	%r57, %r1, %r56;
	add.s32 	%r58, %r57, 1;
	and.b32  	%r59, %r58, -8;
	neg.s32 	%r12, %r59;
	mov.u64 	%rd26, CKernel;
$L__BB0_7:
	div.s32 	%r14, %r89, %r47;
	mul.lo.s32 	%r60, %r14, %r47;
	sub.s32 	%r15, %r89, %r60;
	setp.gt.s32 	%p4, %r14, -1;
	setp.lt.s32 	%p5, %r14, %r48;
	and.pred  	%p6, %p4, %p5;
	setp.gt.s32 	%p7, %r15, -1;
	setp.lt.s32 	%p8, %r15, %r47;
	and.pred  	%p9, %p7, %p8;
	and.pred  	%p11, %p6, %p9;
	not.pred 	%p12, %p11;
	@%p12 bra 	$L__BB0_52;
	neg.s32 	%r91, %r1;
	sub.s32 	%r17, %r89, %r1;
	mov.f32 	%f101, 0f00000000;
$L__BB0_9:
	mov.u32 	%r18, %r91;
	neg.s32 	%r98, %r1;
	setp.lt.u32 	%p13, %r10, 7;
	add.s32 	%r61, %r18, %r14;
	setp.lt.s32 	%p14, %r61, 0;
	setp.ge.s32 	%p15, %r61, %r48;
	or.pred  	%p1, %p14, %p15;
	mul.lo.s32 	%r20, %r61, %r47;
	add.s32 	%r62, %r18, %r1;
	mul.lo.s32 	%r92, %r62, 3;
	add.s32 	%r22, %r92, %r1;
	@%p13 bra 	$L__BB0_29;
	mul.lo.s32 	%r63, %r14, %r47;
	sub.s32 	%r94, %r17, %r63;
	sub.s32 	%r96, 3, %r1;
	mad.lo.s32 	%r93, %r47, %r18, %r17;
	mov.u32 	%r95, %r12;
$L__BB0_11:
	.pragma "nounroll";
	setp.lt.s32 	%p16, %r94, 0;
	setp.ge.s32 	%p17, %r94, %r47;
	or.pred  	%p18, %p16, %p17;
	or.pred  	%p19, %p1, %p18;
	cvt.s64.s32 	%rd10, %r93;
	add.s64 	%rd3, %rd2, %rd10;
	mul.wide.s32 	%rd11, %r92, 4;
	add.s64 	%rd4, %rd26, %rd11;
	@%p19 bra 	$L__BB0_13;
	ld.global.u8 	%rs1, [%rd3];
	cvt.rn.f32.u16 	%f43, %rs1;
	ld.const.f32 	%f44, [%rd4];
	fma.rn.f32 	%f101, %f44, %f43, %f101;
$L__BB0_13:
	add.s32 	%r64, %r94, 1;
	setp.lt.s32 	%p20, %r64, 0;
	setp.ge.s32 	%p21, %r64, %r47;
	or.pred  	%p22, %p20, %p21;
	or.pred  	%p23, %p1, %p22;
	@%p23 bra 	$L__BB0_15;
	ld.global.u8 	%rs2, [%rd3+1];
	cvt.rn.f32.u16 	%f45, %rs2;
	ld.const.f32 	%f46, [%rd4+4];
	fma.rn.f32 	%f101, %f46, %f45, %f101;
$L__BB0_15:
	add.s32 	%r65, %r94, 2;
	setp.lt.s32 	%p24, %r65, 0;
	setp.ge.s32 	%p25, %r65, %r47;
	or.pred  	%p26, %p24, %p25;
	or.pred  	%p27, %p1, %p26;
	@%p27 bra 	$L__BB0_17;
	ld.global.u8 	%rs3, [%rd3+2];
	cvt.rn.f32.u16 	%f47, %rs3;
	ld.const.f32 	%f48, [%rd4+8];
	fma.rn.f32 	%f101, %f48, %f47, %f101;
$L__BB0_17:
	add.s32 	%r66, %r94, 3;
	setp.lt.s32 	%p28, %r66, 0;
	setp.ge.s32 	%p29, %r66, %r47;
	or.pred  	%p30, %p28, %p29;
	or.pred  	%p31, %p1, %p30;
	@%p31 bra 	$L__BB0_19;
	ld.global.u8 	%rs4, [%rd3+3];
	cvt.rn.f32.u16 	%f49, %rs4;
	ld.const.f32 	%f50, [%rd4+12];
	fma.rn.f32 	%f101, %f50, %f49, %f101;
$L__BB0_19:
	add.s32 	%r67, %r94, 4;
	setp.lt.s32 	%p32, %r67, 0;
	setp.ge.s32 	%p33, %r67, %r47;
	or.pred  	%p34, %p32, %p33;
	or.pred  	%p35, %p1, %p34;
	@%p35 bra 	$L__BB0_21;
	ld.global.u8 	%rs5, [%rd3+4];
	cvt.rn.f32.u16 	%f51, %rs5;
	ld.const.f32 	%f52, [%rd4+16];
	fma.rn.f32 	%f101, %f52, %f51, %f101;
$L__BB0_21:
	add.s32 	%r68, %r94, 5;
	setp.lt.s32 	%p36, %r68, 0;
	setp.ge.s32 	%p37, %r68, %r47;
	or.pred  	%p38, %p36, %p37;
	or.pred  	%p39, %p1, %p38;
	@%p39 bra 	$L__BB0_23;
	ld.global.u8 	%rs6, [%rd3+5];
	cvt.rn.f32.u16 	%f53, %rs6;
	ld.const.f32 	%f54, [%rd4+20];
	fma.rn.f32 	%f101, %f54, %f53, %f101;
$L__BB0_23:
	add.s32 	%r69, %r94, 6;
	setp.lt.s32 	%p40, %r69, 0;
	setp.ge.s32 	%p41, %r69, %r47;
	or.pred  	%p42, %p40, %p41;
	or.pred  	%p43, %p1, %p42;
	@%p43 bra 	$L__BB0_25;
	ld.global.u8 	%rs7, [%rd3+6];
	cvt.rn.f32.u16 	%f55, %rs7;
	ld.const.f32 	%f56, [%rd4+24];
	fma.rn.f32 	%f101, %f56, %f55, %f101;
$L__BB0_25:
	add.s32 	%r70, %r94, 7;
	setp.lt.s32 	%p44, %r70, 0;
	setp.ge.s32 	%p45, %r70, %r47;
	or.pred  	%p46, %p44, %p45;
	or.pred  	%p47, %p1, %p46;
	@%p47 bra 	$L__BB0_27;
	ld.global.u8 	%rs8, [%rd3+7];
	cvt.rn.f32.u16 	%f57, %rs8;
	ld.const.f32 	%f58, [%rd4+28];
	fma.rn.f32 	%f101, %f58, %f57, %f101;
$L__BB0_27:
	add.s32 	%r96, %r96, 8;
	add.s32 	%r95, %r95, 8;
	add.s32 	%r94, %r94, 8;
	add.s32 	%r93, %r93, 8;
	add.s32 	%r92, %r92, 8;
	setp.ne.s32 	%p48, %r95, 0;
	@%p48 bra 	$L__BB0_11;
	add.s32 	%r98, %r96, -3;
$L__BB0_29:
	setp.eq.s32 	%p49, %r11, 0;
	@%p49 bra 	$L__BB0_50;
	add.s32 	%r71, %r11, -1;
	setp.lt.u32 	%p50, %r71, 3;
	@%p50 bra 	$L__BB0_40;
	add.s32 	%r38, %r98, %r15;
	setp.lt.s32 	%p51, %r38, 0;
	setp.ge.s32 	%p52, %r38, %r47;
	or.pred  	%p53, %p51, %p52;
	or.pred  	%p55, %p1, %p53;
	add.s32 	%r72, %r38, %r20;
	cvt.s64.s32 	%rd13, %r72;
	add.s64 	%rd5, %rd2, %rd13;
	add.s32 	%r73, %r22, %r98;
	mul.wide.s32 	%rd14, %r73, 4;
	add.s64 	%rd6, %rd26, %rd14;
	@%p55 bra 	$L__BB0_33;
	ld.global.u8 	%rs9, [%rd5];
	cvt.rn.f32.u16 	%f60, %rs9;
	ld.const.f32 	%f61, [%rd6];
	fma.rn.f32 	%f101, %f61, %f60, %f101;
$L__BB0_33:
	add.s32 	%r74, %r38, 1;
	setp.lt.s32 	%p56, %r74, 0;
	setp.ge.s32 	%p57, %r74, %r47;
	or.pred  	%p58, %p56, %p57;
	or.pred  	%p59, %p1, %p58;
	@%p59 bra 	$L__BB0_35;
	ld.global.u8 	%rs10, [%rd5+1];
	cvt.rn.f32.u16 	%f62, %rs10;
	ld.const.f32 	%f63, [%rd6+4];
	fma.rn.f32 	%f101, %f63, %f62, %f101;
$L__BB0_35:
	add.s32 	%r75, %r38, 2;
	setp.lt.s32 	%p60, %r75, 0;
	setp.ge.s32 	%p61, %r75, %r47;
	or.pred  	%p62, %p60, %p61;
	or.pred  	%p63, %p1, %p62;
	@%p63 bra 	$L__BB0_37;
	ld.global.u8 	%rs11, [%rd5+2];
	cvt.rn.f32.u16 	%f64, %rs11;
	ld.const.f32 	%f65, [%rd6+8];
	fma.rn.f32 	%f101, %f65, %f64, %f101;
$L__BB0_37:
	add.s32 	%r76, %r38, 3;
	setp.lt.s32 	%p64, %r76, 0;
	setp.ge.s32 	%p65, %r76, %r47;
	or.pred  	%p66, %p64, %p65;
	or.pred  	%p67, %p1, %p66;
	@%p67 bra 	$L__BB0_39;
	ld.global.u8 	%rs12, [%rd5+3];
	cvt.rn.f32.u16 	%f66, %rs12;
	ld.const.f32 	%f67, [%rd6+12];
	fma.rn.f32 	%f101, %f67, %f66, %f101;
$L__BB0_39:
	add.s32 	%r98, %r98, 4;
$L__BB0_40:
	add.s32 	%r78, %r10, 1;
	and.b32  	%r77, %r78, 3;
	setp.eq.s32 	%p68, %r77, 0;
	@%p68 bra 	$L__BB0_50;
	setp.eq.s32 	%p69, %r77, 1;
	@%p69 bra 	$L__BB0_47;
	add.s32 	%r41, %r98, %r15;
	setp.lt.s32 	%p70, %r41, 0;
	setp.ge.s32 	%p71, %r41, %r47;
	or.pred  	%p72, %p70, %p71;
	or.pred  	%p74, %p1, %p72;
	add.s32 	%r79, %r41, %r20;
	cvt.s64.s32 	%rd16, %r79;
	add.s64 	%rd7, %rd2, %rd16;
	@%p74 bra 	$L__BB0_44;
	ld.global.u8 	%rs13, [%rd7];
	cvt.rn.f32.u16 	%f69, %rs13;
	add.s32 	%r80, %r22, %r98;
	mul.wide.s32 	%rd17, %r80, 4;
	add.s64 	%rd19, %rd26, %rd17;
	ld.const.f32 	%f70, [%rd19];
	fma.rn.f32 	%f101, %f70, %f69, %f101;
$L__BB0_44:
	add.s32 	%r81, %r41, 1;
	setp.lt.s32 	%p75, %r81, 0;
	setp.ge.s32 	%p76, %r81, %r47;
	or.pred  	%p77, %p75, %p76;
	or.pred  	%p78, %p1, %p77;
	@%p78 bra 	$L__BB0_46;
	ld.global.u8 	%rs14, [%rd7+1];
	cvt.rn.f32.u16 	%f71, %rs14;
	add.s32 	%r82, %r22, %r98;
	mul.wide.s32 	%rd20, %r82, 4;
	add.s64 	%rd22, %rd26, %rd20;
	ld.const.f32 	%f72, [%rd22+4];
	fma.rn.f32 	%f101, %f72, %f71, %f101;
$L__BB0_46:
	add.s32 	%r98, %r98, 2;
$L__BB0_47:
	and.b32  	%r83, %r10, 1;
	setp.eq.b32 	%p79, %r83, 1;
	@%p79 bra 	$L__BB0_50;
	add.s32 	%r44, %r98, %r15;
	setp.lt.s32 	%p80, %r44, 0;
	setp.ge.s32 	%p81, %r44, %r47;
	or.pred  	%p82, %p80, %p81;
	or.pred  	%p84, %p1, %p82;
	@%p84 bra 	$L__BB0_50;
	add.s32 	%r84, %r44, %r20;
	cvt.s64.s32 	%rd23, %r84;
	add.s64 	%rd24, %rd2, %rd23;
	ld.global.u8 	%rs15, [%rd24];
	cvt.rn.f32.u16 	%f73, %rs15;
	add.s32 	%r85, %r22, %r98;
	mul.wide.s32 	%rd25, %r85, 4;
	add.s64 	%rd27, %rd26, %rd25;
	ld.const.f32 	%f74, [%rd27];
	fma.rn.f32 	%f101, %f74, %f73, %f101;
$L__BB0_50:
	add.s32 	%r91, %r18, 1;
	setp.ne.s32 	%p85, %r18, %r9;
	@%p85 bra 	$L__BB0_9;
	ld.param.u64 	%rd33, [_Z18GPU_ConvolveKernelPhiiifPf_param_5];
	ld.param.f32 	%f77, [_Z18GPU_ConvolveKernelPhiiifPf_param_4];
	div.rn.f32 	%f75, %f101, %f77;
	cvta.to.global.u64 	%rd28, %rd33;
	mul.wide.s32 	%rd29, %r89, 4;
	add.s64 	%rd30, %rd28, %rd29;
	st.global.f32 	[%rd30], %f75;
$L__BB0_52:
	add.s32 	%r89, %r89, %r6;
	setp.lt.s32 	%p86, %r89, %r4;
	@%p86 bra 	$L__BB0_7;
$L__BB0_53:
	ret;

}


// ===== COMPILED SASS (sm_100) =====

	.target	sm_100

	.elftype	@"ET_EXEC"


//--------------------- .note.nv.tkinfo           --------------------------
	.section	.note.nv.tkinfo,"",@"SHT_NOTE"
	.sectionflags	@"SHF_NOTE_NV_TKINFO"
	.tkinfo
        /*0018*/ 	.word	0x00000002
        /*0030*/ 	.string	""
        /*0030*/ 	.string	"ptxas"
        /*0030*/ 	.string	"Cuda compilation tools, release 13.0, V13.0.88"
        /*0030*/ 	.string	"Build cuda_13.0.r13.0/compiler.36424714_0"
        /*0030*/ 	.string	"-arch sm_100 -m 64 "



//--------------------- .note.nv.cuinfo           --------------------------
	.section	.note.nv.cuinfo,"",@"SHT_NOTE"
	.sectionflags	@"SHF_NOTE_NV_CUINFO"
        /*0018*/ 	.short	0x0002
        /*001a*/ 	.short	0x0064
        /*001c*/ 	.short	0x0082
	.zero		2


//--------------------- .nv.info                  --------------------------
	.section	.nv.info,"",@"SHT_CUDA_INFO"
	.align	4


	//----- nvinfo : EIATTR_REGCOUNT
	.align		4
        /*0000*/ 	.byte	0x04, 0x2f
        /*0002*/ 	.short	(.L_2 - .L_1)
	.align		4
.L_1:
        /*0004*/ 	.word	index@(_Z18GPU_ConvolveKernelPhiiifPf)
        /*0008*/ 	.word	0x0000001f


	//----- nvinfo : EIATTR_FRAME_SIZE
	.align		4
.L_2:
        /*000c*/ 	.byte	0x04, 0x11
        /*000e*/ 	.short	(.L_4 - .L_3)
	.align		4
.L_3:
        /*0010*/ 	.word	index@($__internal_0_$__cuda_sm3x_div_rn_noftz_f32_slowpath)
        /*0014*/ 	.word	0x00000000


	//----- nvinfo : EIATTR_FRAME_SIZE
	.align		4
.L_4:
        /*0018*/ 	.byte	0x04, 0x11
        /*001a*/ 	.short	(.L_6 - .L_5)
	.align		4
.L_5:
        /*001c*/ 	.word	index@(_Z18GPU_ConvolveKernelPhiiifPf)
        /*0020*/ 	.word	0x00000000


	//----- nvinfo : EIATTR_MIN_STACK_SIZE
	.align		4
.L_6:
        /*0024*/ 	.byte	0x04, 0x12
        /*0026*/ 	.short	(.L_8 - .L_7)
	.align		4
.L_7:
        /*0028*/ 	.word	index@(_Z18GPU_ConvolveKernelPhiiifPf)
        /*002c*/ 	.word	0x00000000
.L_8:


//--------------------- .nv.compat                --------------------------
	.section	.nv.compat,"",@"SHT_CUDA_COMPAT_INFO"
	.align	4
        /*0000*/ 	.byte	0x02, 0x09, 0x00, 0x00, 0x02, 0x02, 0x01, 0x00, 0x02, 0x05, 0x05, 0x00, 0x03, 0x07, 0x01, 0x01
        /*0010*/ 	.byte	0x02, 0x03, 0x00, 0x00, 0x02, 0x06, 0x01, 0x00, 0x04, 0x0b, 0x08, 0x00, 0x01, 0x00, 0x00, 0x00
        /*0020*/ 	.byte	0x00, 0x00, 0x00, 0x00


//--------------------- .nv.info._Z18GPU_ConvolveKernelPhiiifPf --------------------------
	.section	.nv.info._Z18GPU_ConvolveKernelPhiiifPf,"",@"SHT_CUDA_INFO"
	.sectionflags	@""
	.align	4


	//----- nvinfo : EIATTR_CUDA_API_VERSION
	.align		4
        /*0000*/ 	.byte	0x04, 0x37
        /*0002*/ 	.short	(.L_10 - .L_9)
.L_9:
        /*0004*/ 	.word	0x00000082


	//----- nvinfo : EIATTR_KPARAM_INFO
	.align		4
.L_10:
        /*0008*/ 	.byte	0x04, 0x17
        /*000a*/ 	.short	(.L_12 - .L_11)
.L_11:
        /*000c*/ 	.word	0x00000000
        /*0010*/ 	.short	0x0005
        /*0012*/ 	.short	0x0018
        /*0014*/ 	.byte	0x00, 0xf5, 0x21, 0x00


	//----- nvinfo : EIATTR_KPARAM_INFO
	.align		4
.L_12:
        /*0018*/ 	.byte	0x04, 0x17
        /*001a*/ 	.short	(.L_14 - .L_13)
.L_13:
        /*001c*/ 	.word	0x00000000
        /*0020*/ 	.short	0x0004
        /*0022*/ 	.short	0x0014
        /*0024*/ 	.byte	0x00, 0xf0, 0x11, 0x00


	//----- nvinfo : EIATTR_KPARAM_INFO
	.align		4
.L_14:
        /*0028*/ 	.byte	0x04, 0x17
        /*002a*/ 	.short	(.L_16 - .L_15)
.L_15:
        /*002c*/ 	.word	0x00000000
        /*0030*/ 	.short	0x0003
        /*0032*/ 	.short	0x0010
        /*0034*/ 	.byte	0x00, 0xf0, 0x11, 0x00


	//----- nvinfo : EIATTR_KPARAM_INFO
	.align		4
.L_16:
        /*0038*/ 	.byte	0x04, 0x17
        /*003a*/ 	.short	(.L_18 - .L_17)
.L_17:
        /*003c*/ 	.word	0x00000000
        /*0040*/ 	.short	0x0002
        /*0042*/ 	.short	0x000c
        /*0044*/ 	.byte	0x00, 0xf0, 0x11, 0x00


	//----- nvinfo : EIATTR_KPARAM_INFO
	.align		4
.L_18:
        /*0048*/ 	.byte	0x04, 0x17
        /*004a*/ 	.short	(.L_20 - .L_19)
.L_19:
        /*004c*/ 	.word	0x00000000
        /*0050*/ 	.short	0x0001
        /*0052*/ 	.short	0x0008
        /*0054*/ 	.byte	0x00, 0xf0, 0x11, 0x00


	//----- nvinfo : EIATTR_KPARAM_INFO
	.align		4
.L_20:
        /*0058*/ 	.byte	0x04, 0x17
        /*005a*/ 	.short	(.L_22 - .L_21)
.L_21:
        /*005c*/ 	.word	0x00000000
        /*0060*/ 	.short	0x0000
        /*0062*/ 	.short	0x0000
        /*0064*/ 	.byte	0x00, 0xf5, 0x21, 0x00


	//----- nvinfo : EIATTR_SPARSE_MMA_MASK
	.align		4
.L_22:
        /*0068*/ 	.byte	0x03, 0x50
        /*006a*/ 	.short	0x0000


	//----- nvinfo : EIATTR_MAXREG_COUNT
	.align		4
        /*006c*/ 	.byte	0x03, 0x1b
        /*006e*/ 	.short	0x00ff


	//----- nvinfo : EIATTR_MERCURY_ISA_VERSION
	.align		4
        /*0070*/ 	.byte	0x03, 0x5f
        /*0072*/ 	.short	0x0101


	//----- nvinfo : EIATTR_VRC_CTA_INIT_COUNT
	.align		4
        /*0074*/ 	.byte	0x02, 0x4a
	.zero		1
	.zero		1


	//----- nvinfo : EIATTR_EXIT_INSTR_OFFSETS
	.align		4
        /*0078*/ 	.byte	0x04, 0x1c
        /*007a*/ 	.short	(.L_24 - .L_23)


	//   ....[0]....
.L_23:
        /*007c*/ 	.word	0x00000080


	//   ....[1]....
        /*0080*/ 	.word	0x00000460


	//   ....[2]....
        /*0084*/ 	.word	0x000014e0


	//----- nvinfo : EIATTR_CRS_STACK_SIZE
	.align		4
.L_24:
        /*0088*/ 	.byte	0x04, 0x1e
        /*008a*/ 	.short	(.L_26 - .L_25)
.L_25:
        /*008c*/ 	.word	0x00000000


	//----- nvinfo : EIATTR_CBANK_PARAM_SIZE
	.align		4
.L_26:
        /*0090*/ 	.byte	0x03, 0x19
        /*0092*/ 	.short	0x0020


	//----- nvinfo : EIATTR_PARAM_CBANK
	.align		4
        /*0094*/ 	.byte	0x04, 0x0a
        /*0096*/ 	.short	(.L_28 - .L_27)
	.align		4
.L_27:
        /*0098*/ 	.word	index@(.nv.constant0._Z18GPU_ConvolveKernelPhiiifPf)
        /*009c*/ 	.short	0x0380
        /*009e*/ 	.short	0x0020


	//----- nvinfo : EIATTR_SW_WAR
	.align		4
.L_28:
        /*00a0*/ 	.byte	0x04, 0x36
        /*00a2*/ 	.short	(.L_30 - .L_29)
.L_29:
        /*00a4*/ 	.word	0x00000008
.L_30:


//--------------------- .nv.callgraph             --------------------------
	.section	.nv.callgraph,"",@"SHT_CUDA_CALLGRAPH"
	.align	4
	.sectionentsize	8
	.align		4
        /*0000*/ 	.word	0x00000000
	.align		4
        /*0004*/ 	.word	0xffffffff
	.align		4
        /*0008*/ 	.word	0x00000000
	.align		4
        /*000c*/ 	.word	0xfffffffe
	.align		4
        /*0010*/ 	.word	0x00000000
	.align		4
        /*0014*/ 	.word	0xfffffffd
	.align		4
        /*0018*/ 	.word	0x00000000
	.align		4
        /*001c*/ 	.word	0xfffffffc


//--------------------- .nv.constant3             --------------------------
	.section	.nv.constant3,"a",@progbits
	.align	4
.nv.constant3:
	.type		CKernel,@object
	.size		CKernel,(.L_0 - CKernel)
CKernel:
	.zero		1600
.L_0:


//--------------------- .text._Z18GPU_ConvolveKernelPhiiifPf --------------------------
	.section	.text._Z18GPU_ConvolveKernelPhiiifPf,"ax",@progbits
	.align	128
        .global         _Z18GPU_ConvolveKernelPhiiifPf
        .type           _Z18GPU_ConvolveKernelPhiiifPf,@function
        .size           _Z18GPU_ConvolveKernelPhiiifPf,(.L_x_27 - _Z18GPU_ConvolveKernelPhiiifPf)
        .other          _Z18GPU_ConvolveKernelPhiiifPf,@"STO_CUDA_ENTRY STV_DEFAULT"
_Z18GPU_ConvolveKernelPhiiifPf:
.text._Z18GPU_ConvolveKernelPhiiifPf:
[----:B------:R-:W-:Y:S01]  /*0000*/  LDC R1, c[0x0][0x37c] ;  /* 0x0000df00ff017b82 */ /* 0x000fe20000000800 */
[----:B------:R-:W0:Y:S07]  /*0010*/  S2R R4, SR_TID.X ;  /* 0x0000000000047919 */ /* 0x000e2e0000002100 */
[----:B------:R-:W0:Y:S01]  /*0020*/  S2UR UR6, SR_CTAID.X ;  /* 0x00000000000679c3 */ /* 0x000e220000002500 */
[----:B------:R-:W1:Y:S07]  /*0030*/  LDCU.64 UR4, c[0x0][0x388] ;  /* 0x00007100ff0477ac */ /* 0x000e6e0008000a00 */
[----:B------:R-:W0:Y:S01]  /*0040*/  LDC R5, c[0x0][0x360] ;  /* 0x0000d800ff057b82 */ /* 0x000e220000000800 */
[----:B-1----:R-:W-:Y:S01]  /*0050*/  UIMAD UR4, UR5, UR4, URZ ;  /* 0x00000004050472a4 */ /* 0x002fe2000f8e02ff */
[----:B0-----:R-:W-:-:S05]  /*0060*/  IMAD R4, R5, UR6, R4 ;  /* 0x0000000605047c24 */ /* 0x001fca000f8e0204 */
[----:B------:R-:W-:-:S13]  /*0070*/  ISETP.GE.AND P0, PT, R4, UR4, PT ;  /* 0x0000000404007c0c */ /* 0x000fda000bf06270 */
[----:B------:R-:W-:Y:S05]  /*0080*/  @P0 EXIT ;  /* 0x000000000000094d */ /* 0x000fea0003800000 */
[----:B------:R-:W0:Y:S01]  /*0090*/  LDC R9, c[0x0][0x390] ;  /* 0x0000e400ff097b82 */ /* 0x000e220000000800 */
[----:B------:R-:W1:Y:S01]  /*00a0*/  LDCU UR5, c[0x0][0x370] ;  /* 0x00006e00ff0577ac */ /* 0x000e620008000800 */
[----:B------:R-:W2:Y:S06]  /*00b0*/  LDCU.64 UR6, c[0x0][0x358] ;  /* 0x00006b00ff0677ac */ /* 0x000eac0008000a00 */
[----:B------:R-:W3:Y:S01]  /*00c0*/  LDC R0, c[0x0][0x394] ;  /* 0x0000e500ff007b82 */ /* 0x000ee20000000800 */
[----:B-1----:R-:W-:Y:S01]  /*00d0*/  IMAD R5, R5, UR5, RZ ;  /* 0x0000000505057c24 */ /* 0x002fe2000f8e02ff */
[----:B0-----:R-:W-:-:S02]  /*00e0*/  ISETP.GT.AND P0, PT, R9, -0x2, PT ;  /* 0xfffffffe0900780c */ /* 0x001fc40003f04270 */
[----:B------:R-:W-:-:S04]  /*00f0*/  LEA.HI R9, R9, R9, RZ, 0x1 ;  /* 0x0000000909097211 */ /* 0x000fc800078f08ff */
[----:B------:R-:W-:-:S07]  /*0100*/  SHF.R.S32.HI R9, RZ, 0x1, R9 ;  /* 0x00000001ff097819 */ /* 0x000fce0000011409 */
[----:B--23--:R-:W-:Y:S05]  /*0110*/  @P0 BRA `(.L_x_0) ;  /* 0x0000000000d40947 */ /* 0x00cfea0003800000 */
[----:B------:R-:W0:Y:S02]  /*0120*/  LDC R7, c[0x0][0x394] ;  /* 0x0000e500ff077b82 */ /* 0x000e240000000800 */
[----:B0-----:R-:W0:Y:S08]  /*0130*/  MUFU.RCP R2, R7 ;  /* 0x0000000700027308 */ /* 0x001e300000001000 */
[----:B------:R-:W1:Y:S01]  /*0140*/  FCHK P0, RZ, R7 ;  /* 0x00000007ff007302 */ /* 0x000e620000000000 */
[----:B0-----:R-:W-:-:S04]  /*0150*/  FFMA R3, R2, -R7, 1 ;  /* 0x3f80000002037423 */ /* 0x001fc80000000807 */
[----:B------:R-:W-:-:S04]  /*0160*/  FFMA R3, R2, R3, R2 ;  /* 0x0000000302037223 */ /* 0x000fc80000000002 */
[----:B------:R-:W-:-:S04]  /*0170*/  FFMA R2, RZ, R3, RZ ;  /* 0x00000003ff027223 */ /* 0x000fc800000000ff */
[----:B------:R-:W-:-:S04]  /*0180*/  FFMA R6, R2, -R7, RZ ;  /* 0x8000000702067223 */ /* 0x000fc800000000ff */
[----:B------:R-:W-:Y:S01]  /*0190*/  FFMA R2, R3, R6, R2 ;  /* 0x0000000603027223 */ /* 0x000fe20000000002 */
[----:B-1----:R-:W-:Y:S06]  /*01a0*/  @!P0 BRA `(.L_x_1) ;  /* 0x00000000000c8947 */ /* 0x002fec0003800000 */
[----:B------:R-:W-:Y:S01]  /*01b0*/  IMAD.MOV.U32 R3, RZ, RZ, RZ ;  /* 0x000000ffff037224 */ /* 0x000fe200078e00ff */
[----:B------:R-:W-:-:S07]  /*01c0*/  MOV R10, 0x1e0 ;  /* 0x000001e0000a7802 */ /* 0x000fce0000000f00 */
[----:B------:R-:W-:Y:S05]  /*01d0*/  CALL.REL.NOINC `($__internal_0_$__cuda_sm3x_div_rn_noftz_f32_slowpath) ;  /* 0x0000001000c47944 */ /* 0x000fea0003c00000 */
.L_x_1:
[----:B------:R-:W0:Y:S01]  /*01e0*/  LDC R0, c[0x0][0x388] ;  /* 0x0000e200ff007b82 */ /* 0x000e220000000800 */
[----:B------:R-:W1:Y:S07]  /*01f0*/  LDCU UR5, c[0x0][0x38c] ;  /* 0x00007180ff0577ac */ /* 0x000e6e0008000800 */
[----:B------:R-:W2:Y:S01]  /*0200*/  LDC R11, c[0x0][0x388] ;  /* 0x0000e200ff0b7b82 */ /* 0x000ea20000000800 */
[----:B0-----:R-:W-:-:S04]  /*0210*/  IABS R9, R0 ;  /* 0x0000000000097213 */ /* 0x001fc80000000000 */
[----:B------:R-:W0:Y:S01]  /*0220*/  I2F.RP R0, R9 ;  /* 0x0000000900007306 */ /* 0x000e220000209400 */
[----:B--2---:R-:W-:Y:S02]  /*0230*/  ISETP.NE.AND P2, PT, R11, RZ, PT ;  /* 0x000000ff0b00720c */ /* 0x004fe40003f45270 */
[----:B------:R-:W-:-:S05]  /*0240*/  IABS R13, R11 ;  /* 0x0000000b000d7213 */ /* 0x000fca0000000000 */
[----:B0-----:R-:W0:Y:S02]  /*0250*/  MUFU.RCP R0, R0 ;  /* 0x0000000000007308 */ /* 0x001e240000001000 */
[----:B0-----:R-:W-:-:S06]  /*0260*/  VIADD R6, R0, 0xffffffe ;  /* 0x0ffffffe00067836 */ /* 0x001fcc0000000000 */
[----:B------:R0:W2:Y:S02]  /*0270*/  F2I.FTZ.U32.TRUNC.NTZ R7, R6 ;  /* 0x0000000600077305 */ /* 0x0000a4000021f000 */
[----:B0-----:R-:W-:Y:S02]  /*0280*/  IMAD.MOV.U32 R6, RZ, RZ, RZ ;  /* 0x000000ffff067224 */ /* 0x001fe400078e00ff */
[----:B--2---:R-:W-:-:S04]  /*0290*/  IMAD.MOV R8, RZ, RZ, -R7 ;  /* 0x000000ffff087224 */ /* 0x004fc800078e0a07 */
[----:B------:R-:W-:-:S04]  /*02a0*/  IMAD R3, R8, R9, RZ ;  /* 0x0000000908037224 */ /* 0x000fc800078e02ff */
[----:B-1----:R-:W-:-:S07]  /*02b0*/  IMAD.HI.U32 R0, R7, R3, R6 ;  /* 0x0000000307007227 */ /* 0x002fce00078e0006 */
.L_x_2:
[----:B------:R-:W-:-:S05]  /*02c0*/  IABS R7, R4 ;  /* 0x0000000400077213 */ /* 0x000fca0000000000 */
[----:B------:R-:W-:-:S04]  /*02d0*/  IMAD.HI.U32 R3, R0, R7, RZ ;  /* 0x0000000700037227 */ /* 0x000fc800078e00ff */
[----:B------:R-:W-:-:S04]  /*02e0*/  IMAD.MOV R6, RZ, RZ, -R3 ;  /* 0x000000ffff067224 */ /* 0x000fc800078e0a03 */
[----:B------:R-:W-:-:S05]  /*02f0*/  IMAD R6, R13, R6, R7 ;  /* 0x000000060d067224 */ /* 0x000fca00078e0207 */
[----:B------:R-:W-:-:S13]  /*0300*/  ISETP.GT.U32.AND P1, PT, R9, R6, PT ;  /* 0x000000060900720c */ /* 0x000fda0003f24070 */
[----:B------:R-:W-:Y:S02]  /*0310*/  @!P1 IMAD.IADD R6, R6, 0x1, -R13 ;  /* 0x0000000106069824 */ /* 0x000fe400078e0a0d */
[----:B------:R-:W-:-:S03]  /*0320*/  @!P1 VIADD R3, R3, 0x1 ;  /* 0x0000000103039836 */ /* 0x000fc60000000000 */
[----:B------:R-:W-:Y:S02]  /*0330*/  ISETP.GE.U32.AND P0, PT, R6, R9, PT ;  /* 0x000000090600720c */ /* 0x000fe40003f06070 */
[----:B------:R-:W-:-:S04]  /*0340*/  LOP3.LUT R6, R4, R11, RZ, 0x3c, !PT ;  /* 0x0000000b04067212 */ /* 0x000fc800078e3cff */
[----:B------:R-:W-:-:S07]  /*0350*/  ISETP.GE.AND P3, PT, R6, RZ, PT ;  /* 0x000000ff0600720c */ /* 0x000fce0003f66270 */
[----:B------:R-:W-:-:S06]  /*0360*/  @P0 VIADD R3, R3, 0x1 ;  /* 0x0000000103030836 */ /* 0x000fcc0000000000 */
[----:B------:R-:W-:Y:S01]  /*0370*/  @!P3 IMAD.MOV R3, RZ, RZ, -R3 ;  /* 0x000000ffff03b224 */ /* 0x000fe200078e0a03 */
[----:B------:R-:W-:-:S04]  /*0380*/  @!P2 LOP3.LUT R3, RZ, R11, RZ, 0x33, !PT ;  /* 0x0000000bff03a212 */ /* 0x000fc800078e33ff */
[----:B------:R-:W-:Y:S01]  /*0390*/  ISETP.GE.AND P0, PT, R3, UR5, PT ;  /* 0x0000000503007c0c */ /* 0x000fe2000bf06270 */
[----:B------:R-:W-:-:S03]  /*03a0*/  IMAD.MOV R7, RZ, RZ, -R3 ;  /* 0x000000ffff077224 */ /* 0x000fc600078e0a03 */
[----:B------:R-:W-:Y:S01]  /*03b0*/  ISETP.GT.AND P0, PT, R3, -0x1, !P0 ;  /* 0xffffffff0300780c */ /* 0x000fe20004704270 */
[----:B------:R-:W-:-:S05]  /*03c0*/  IMAD R6, R11, R7, R4 ;  /* 0x000000070b067224 */ /* 0x000fca00078e0204 */
[----:B------:R-:W-:-:S04]  /*03d0*/  ISETP.GE.AND P1, PT, R6, R11, PT ;  /* 0x0000000b0600720c */ /* 0x000fc80003f26270 */
[----:B------:R-:W-:-:S04]  /*03e0*/  ISETP.GT.AND P1, PT, R6, -0x1, !P1 ;  /* 0xffffffff0600780c */ /* 0x000fc80004f24270 */
[----:B------:R-:W-:-:S13]  /*03f0*/  PLOP3.LUT P0, PT, P0, P1, PT, 0x80, 0x8 ;  /* 0x000000000008781c */ /* 0x000fda0000703070 */
[----:B------:R-:W0:Y:S02]  /*0400*/  @P0 LDC.64 R6, c[0x0][0x398] ;  /* 0x0000e600ff060b82 */ /* 0x000e240000000a00 */
[----:B0-----:R-:W-:-:S04]  /*0410*/  @P0 IMAD.WIDE R6, R4, 0x4, R6 ;  /* 0x0000000404060825 */ /* 0x001fc800078e0206 */
[----:B------:R-:W-:Y:S01]  /*0420*/  IMAD.IADD R4, R5, 0x1, R4 ;  /* 0x0000000105047824 */ /* 0x000fe200078e0204 */
[----:B------:R0:W-:Y:S04]  /*0430*/  @P0 STG.E desc[UR6][R6.64], R2 ;  /* 0x0000000206000986 */ /* 0x0001e8000c101906 */
[----:B------:R-:W-:-:S13]  /*0440*/  ISETP.GE.AND P0, PT, R4, UR4, PT ;  /* 0x0000000404007c0c */ /* 0x000fda000bf06270 */
[----:B0-----:R-:W-:Y:S05]  /*0450*/  @!P0 BRA `(.L_x_2) ;  /* 0xfffffffc00988947 */ /* 0x001fea000383ffff */
[----:B------:R-:W-:Y:S05]  /*0460*/  EXIT ;  /* 0x000000000000794d */ /* 0x000fea0003800000 */
.L_x_0:
[----:B------:R-:W-:Y:S01]  /*0470*/  IMAD.MOV R2, RZ, RZ, -R9 ;  /* 0x000000ffff027224 */ /* 0x000fe200078e0a09 */
[----:B------:R-:W-:Y:S01]  /*0480*/  IABS R8, R9 ;  /* 0x0000000900087213 */ /* 0x000fe20000000000 */
[----:B------:R-:W0:Y:S03]  /*0490*/  LDCU UR10, c[0x0][0x388] ;  /* 0x00007100ff0a77ac */ /* 0x000e260008000800 */
[C---:B------:R-:W-:Y:S01]  /*04a0*/  VIMNMX R2, PT, PT, R9.reuse, R2, !PT ;  /* 0x0000000209027248 */ /* 0x040fe20007fe0100 */
[C---:B------:R-:W-:Y:S01]  /*04b0*/  IMAD.IADD R8, R9.reuse, 0x1, R8 ;  /* 0x0000000109087824 */ /* 0x040fe200078e0208 */
[----:B------:R-:W1:Y:S02]  /*04c0*/  LDCU.64 UR8, c[0x0][0x380] ;  /* 0x00007000ff0877ac */ /* 0x000e640008000a00 */
[----:B------:R-:W-:Y:S01]  /*04d0*/  IADD3 R2, PT, PT, R9, 0x1, R2 ;  /* 0x0000000109027810 */ /* 0x000fe20007ffe002 */
[----:B------:R-:W-:-:S03]  /*04e0*/  VIADD R6, R8, 0x1 ;  /* 0x0000000108067836 */ /* 0x000fc60000000000 */
[----:B------:R-:W-:Y:S02]  /*04f0*/  LOP3.LUT R2, R2, 0xfffffff8, RZ, 0xc0, !PT ;  /* 0xfffffff802027812 */ /* 0x000fe400078ec0ff */
[----:B------:R-:W-:-:S03]  /*0500*/  LOP3.LUT R6, R6, 0x7, RZ, 0xc0, !PT ;  /* 0x0000000706067812 */ /* 0x000fc600078ec0ff */
[----:B------:R-:W-:-:S07]  /*0510*/  IMAD.MOV R7, RZ, RZ, -R2 ;  /* 0x000000ffff077224 */ /* 0x000fce00078e0a02 */
.L_x_14:
[----:B--2---:R-:W2:Y:S01]  /*0520*/  LDC R11, c[0x0][0x388] ;  /* 0x0000e200ff0b7b82 */ /* 0x004ea20000000800 */
[----:B------:R-:W-:Y:S01]  /*0530*/  IABS R10, R4 ;  /* 0x00000004000a7213 */ /* 0x000fe20000000000 */
[----:B------:R-:W3:Y:S01]  /*0540*/  LDCU UR5, c[0x0][0x38c] ;  /* 0x00007180ff0577ac */ /* 0x000ee20008000800 */
[----:B------:R-:W-:Y:S01]  /*0550*/  BSSY.RECONVERGENT B0, `(.L_x_3) ;  /* 0x00000f5000007945 */ /* 0x000fe20003800200 */
[----:B--2---:R-:W-:-:S04]  /*0560*/  IABS R13, R11 ;  /* 0x0000000b000d7213 */ /* 0x004fc80000000000 */
[----:B------:R-:W2:Y:S08]  /*0570*/  I2F.RP R12, R13 ;  /* 0x0000000d000c7306 */ /* 0x000eb00000209400 */
[----:B--2---:R-:W2:Y:S02]  /*0580*/  MUFU.RCP R12, R12 ;  /* 0x0000000c000c7308 */ /* 0x004ea40000001000 */
[----:B--2---:R-:W-:-:S06]  /*0590*/  VIADD R14, R12, 0xffffffe ;  /* 0x0ffffffe0c0e7836 */ /* 0x004fcc0000000000 */
[----:B------:R-:W2:Y:S02]  /*05a0*/  F2I.FTZ.U32.TRUNC.NTZ R3, R14 ;  /* 0x0000000e00037305 */ /* 0x000ea4000021f000 */
[----:B--2---:R-:W-:-:S04]  /*05b0*/  IMAD.MOV R2, RZ, RZ, -R3 ;  /* 0x000000ffff027224 */ /* 0x004fc800078e0a03 */
[----:B------:R-:W-:Y:S02]  /*05c0*/  IMAD R15, R2, R13, RZ ;  /* 0x0000000d020f7224 */ /* 0x000fe400078e02ff */
[----:B------:R-:W-:-:S04]  /*05d0*/  IMAD.MOV.U32 R2, RZ, RZ, RZ ;  /* 0x000000ffff027224 */ /* 0x000fc800078e00ff */
[----:B------:R-:W-:-:S04]  /*05e0*/  IMAD.HI.U32 R15, R3, R15, R2 ;  /* 0x0000000f030f7227 */ /* 0x000fc800078e0002 */
[----:B------:R-:W-:-:S04]  /*05f0*/  IMAD.MOV.U32 R2, RZ, RZ, R10 ;  /* 0x000000ffff027224 */ /* 0x000fc800078e000a */
[----:B------:R-:W-:-:S04]  /*0600*/  IMAD.HI.U32 R10, R15, R2, RZ ;  /* 0x000000020f0a7227 */ /* 0x000fc800078e00ff */
[----:B------:R-:W-:-:S04]  /*0610*/  IMAD.MOV R3, RZ, RZ, -R10 ;  /* 0x000000ffff037224 */ /* 0x000fc800078e0a0a */
[----:B------:R-:W-:-:S05]  /*0620*/  IMAD R2, R13, R3, R2 ;  /* 0x000000030d027224 */ /* 0x000fca00078e0202 */
[----:B------:R-:W-:-:S13]  /*0630*/  ISETP.GT.U32.AND P1, PT, R13, R2, PT ;  /* 0x000000020d00720c */ /* 0x000fda0003f24070 */
[----:B------:R-:W-:Y:S02]  /*0640*/  @!P1 IMAD.IADD R2, R2, 0x1, -R13 ;  /* 0x0000000102029824 */ /* 0x000fe400078e0a0d */
[----:B------:R-:W-:Y:S01]  /*0650*/  @!P1 VIADD R10, R10, 0x1 ;  /* 0x000000010a0a9836 */ /* 0x000fe20000000000 */
[----:B------:R-:W-:Y:S02]  /*0660*/  ISETP.NE.AND P1, PT, R11, RZ, PT ;  /* 0x000000ff0b00720c */ /* 0x000fe40003f25270 */
[----:B------:R-:W-:Y:S02]  /*0670*/  ISETP.GE.U32.AND P0, PT, R2, R13, PT ;  /* 0x0000000d0200720c */ /* 0x000fe40003f06070 */
[----:B------:R-:W-:-:S04]  /*0680*/  LOP3.LUT R2, R4, R11, RZ, 0x3c, !PT ;  /* 0x0000000b04027212 */ /* 0x000fc800078e3cff */
[----:B------:R-:W-:-:S07]  /*0690*/  ISETP.GE.AND P2, PT, R2, RZ, PT ;  /* 0x000000ff0200720c */ /* 0x000fce0003f46270 */
[----:B------:R-:W-:-:S06]  /*06a0*/  @P0 VIADD R10, R10, 0x1 ;  /* 0x000000010a0a0836 */ /* 0x000fcc0000000000 */
[----:B------:R-:W-:Y:S01]  /*06b0*/  @!P2 IMAD.MOV R10, RZ, RZ, -R10 ;  /* 0x000000ffff0aa224 */ /* 0x000fe200078e0a0a */
[----:B------:R-:W-:-:S04]  /*06c0*/  @!P1 LOP3.LUT R10, RZ, R11, RZ, 0x33, !PT ;  /* 0x0000000bff0a9212 */ /* 0x000fc800078e33ff */
[----:B---3--:R-:W-:Y:S01]  /*06d0*/  ISETP.GE.AND P0, PT, R10, UR5, PT ;  /* 0x000000050a007c0c */ /* 0x008fe2000bf06270 */
[----:B------:R-:W-:-:S03]  /*06e0*/  IMAD.MOV R3, RZ, RZ, -R10 ;  /* 0x000000ffff037224 */ /* 0x000fc600078e0a0a */
[----:B------:R-:W-:Y:S01]  /*06f0*/  ISETP.GT.AND P0, PT, R10, -0x1, !P0 ;  /* 0xffffffff0a00780c */ /* 0x000fe20004704270 */
[----:B------:R-:W-:-:S05]  /*0700*/  IMAD R12, R11, R3, R4 ;  /* 0x000000030b0c7224 */ /* 0x000fca00078e0204 */
[----:B------:R-:W-:-:S04]  /*0710*/  ISETP.GE.AND P1, PT, R12, R11, PT ;  /* 0x0000000b0c00720c */ /* 0x000fc80003f26270 */
[----:B------:R-:W-:-:S04]  /*0720*/  ISETP.GT.AND P1, PT, R12, -0x1, !P1 ;  /* 0xffffffff0c00780c */ /* 0x000fc80004f24270 */
[----:B------:R-:W-:-:S13]  /*0730*/  PLOP3.LUT P0, PT, P0, P1, PT, 0x80, 0x8 ;  /* 0x000000000008781c */ /* 0x000fda0000703070 */
[----:B------:R-:W-:Y:S05]  /*0740*/  @!P0 BRA `(.L_x_4) ;  /* 0x0000000c00548947 */ /* 0x000fea0003800000 */
[--C-:B------:R-:W-:Y:S02]  /*0750*/  IMAD.IADD R13, R4, 0x1, -R9.reuse ;  /* 0x00000001040d7824 */ /* 0x100fe400078e0a09 */
[----:B------:R-:W-:Y:S02]  /*0760*/  IMAD.MOV R14, RZ, RZ, -R9 ;  /* 0x000000ffff0e7224 */ /* 0x000fe400078e0a09 */
[----:B------:R-:W-:-:S07]  /*0770*/  IMAD.MOV.U32 R11, RZ, RZ, RZ ;  /* 0x000000ffff0b7224 */ /* 0x000fce00078e00ff */
.L_x_11:
[----:B------:R-:W2:Y:S01]  /*0780*/  LDCU UR5, c[0x0][0x38c] ;  /* 0x00007180ff0577ac */ /* 0x000ea20008000800 */
[----:B------:R-:W-:Y:S01]  /*0790*/  ISETP.GE.U32.AND P1, PT, R8, 0x7, PT ;  /* 0x000000070800780c */ /* 0x000fe20003f26070 */
[----:B------:R-:W-:Y:S02]  /*07a0*/  IMAD.IADD R16, R10, 0x1, R14 ;  /* 0x000000010a107824 */ /* 0x000fe400078e020e */
[--C-:B------:R-:W-:Y:S02]  /*07b0*/  IMAD.IADD R2, R14, 0x1, R9.reuse ;  /* 0x000000010e027824 */ /* 0x100fe400078e0209 */
[----:B------:R-:W-:Y:S02]  /*07c0*/  IMAD.MOV R18, RZ, RZ, -R9 ;  /* 0x000000ffff127224 */ /* 0x000fe400078e0a09 */
[----:B------:R-:W-:-:S04]  /*07d0*/  IMAD R19, R2, 0x3, RZ ;  /* 0x0000000302137824 */ /* 0x000fc800078e02ff */
[----:B------:R-:W-:Y:S01]  /*07e0*/  IMAD.IADD R15, R19, 0x1, R9 ;  /* 0x00000001130f7824 */ /* 0x000fe200078e0209 */
[----:B--2---:R-:W-:-:S04]  /*07f0*/  ISETP.GE.AND P0, PT, R16, UR5, PT ;  /* 0x0000000510007c0c */ /* 0x004fc8000bf06270 */
[----:B------:R-:W-:Y:S01]  /*0800*/  ISETP.LT.OR P0, PT, R16, RZ, P0 ;  /* 0x000000ff1000720c */ /* 0x000fe20000701670 */
[----:B------:R-:W-:-:S12]  /*0810*/  @!P1 BRA `(.L_x_5) ;  /* 0x0000000400409947 */ /* 0x000fd80003800000 */
[----:B------:R-:W2:Y:S01]  /*0820*/  LDCU UR5, c[0x0][0x388] ;  /* 0x00007100ff0577ac */ /* 0x000ea20008000800 */
[----:B------:R-:W-:Y:S01]  /*0830*/  IMAD.MOV R2, RZ, RZ, -R10 ;  /* 0x000000ffff027224 */ /* 0x000fe200078e0a0a */
[----:B------:R-:W-:Y:S01]  /*0840*/  IADD3 R21, PT, PT, -R9, 0x3, RZ ;  /* 0x0000000309157810 */ /* 0x000fe20007ffe1ff */
[----:B------:R-:W-:Y:S02]  /*0850*/  IMAD.MOV.U32 R22, RZ, RZ, R7 ;  /* 0x000000ffff167224 */ /* 0x000fe400078e0007 */
[--C-:B--2---:R-:W-:Y:S02]  /*0860*/  IMAD R17, R2, UR5, R13.reuse ;  /* 0x0000000502117c24 */ /* 0x104fe4000f8e020d */
[----:B------:R-:W-:-:S07]  /*0870*/  IMAD R18, R14, UR5, R13 ;  /* 0x000000050e127c24 */ /* 0x000fce000f8e020d */
.L_x_6:
[----:B0-----:R-:W-:-:S04]  /*0880*/  ISETP.GE.AND P1, PT, R17, UR10, PT ;  /* 0x0000000a11007c0c */ /* 0x001fc8000bf26270 */
[----:B------:R-:W-:-:S04]  /*0890*/  ISETP.LT.OR P1, PT, R17, RZ, P1 ;  /* 0x000000ff1100720c */ /* 0x000fc80000f21670 */
[----:B------:R-:W-:Y:S02]  /*08a0*/  PLOP3.LUT P2, PT, P0, P1, PT, 0xf8, 0x8f ;  /* 0x00000000008f781c */ /* 0x000fe40000743f70 */
[----:B-1----:R-:W-:-:S04]  /*08b0*/  IADD3 R2, P1, PT, R18, UR8, RZ ;  /* 0x0000000812027c10 */ /* 0x002fc8000ff3e0ff */
[----:B------:R-:W-:-:S07]  /*08c0*/  LEA.HI.X.SX32 R3, R18, UR9, 0x1, P1 ;  /* 0x0000000912037c11 */ /* 0x000fce00088f0eff */
[----:B------:R-:W2:Y:S01]  /*08d0*/  @!P2 LDG.E.U8 R24, desc[UR6][R2.64] ;  /* 0x000000060218a981 */ /* 0x000ea2000c1e1100 */
[C---:B------:R-:W-:Y:S02]  /*08e0*/  VIADD R20, R17.reuse, 0x1 ;  /* 0x0000000111147836 */ /* 0x040fe40000000000 */
[----:B------:R-:W-:-:S03]  /*08f0*/  VIADD R26, R17, 0x2 ;  /* 0x00000002111a7836 */ /* 0x000fc60000000000 */
[----:B------:R-:W-:-:S04]  /*0900*/  ISETP.GE.AND P1, PT, R20, UR10, PT ;  /* 0x0000000a14007c0c */ /* 0x000fc8000bf26270 */
[----:B------:R-:W-:Y:S01]  /*0910*/  ISETP.LT.OR P1, PT, R20, RZ, P1 ;  /* 0x000000ff1400720c */ /* 0x000fe20000f21670 */
[----:B------:R-:W-:-:S03]  /*0920*/  IMAD.SHL.U32 R20, R19, 0x4, RZ ;  /* 0x0000000413147824 */ /* 0x000fc600078e00ff */
[----:B------:R-:W-:Y:S01]  /*0930*/  PLOP3.LUT P1, PT, P0, P1, PT, 0xf8, 0x8f ;  /* 0x00000000008f781c */ /* 0x000fe20000723f70 */
[----:B------:R-:W0:Y:S01]  /*0940*/  @!P2 LDC R25, c[0x3][R20] ;  /* 0x00c000001419ab82 */ /* 0x000e220000000800 */
[----:B------:R-:W-:-:S04]  /*0950*/  ISETP.GE.AND P3, PT, R26, UR10, PT ;  /* 0x0000000a1a007c0c */ /* 0x000fc8000bf66270 */
[----:B------:R-:W-:-:S07]  /*0960*/  ISETP.LT.OR P3, PT, R26, RZ, P3 ;  /* 0x000000ff1a00720c */ /* 0x000fce0001f61670 */
[----:B------:R-:W3:Y:S01]  /*0970*/  @!P1 LDG.E.U8 R23, desc[UR6][R2.64+0x1] ;  /* 0x0000010602179981 */ /* 0x000ee2000c1e1100 */
[----:B------:R-:W-:-:S13]  /*0980*/  PLOP3.LUT P3, PT, P0, P3, PT, 0xf8, 0x8f ;  /* 0x00000000008f781c */ /* 0x000fda0000767f70 */
[----:B------:R-:W4:Y:S01]  /*0990*/  @!P3 LDG.E.U8 R26, desc[UR6][R2.64+0x2] ;  /* 0x00000206021ab981 */ /* 0x000f22000c1e1100 */
[----:B--2---:R-:W-:-:S05]  /*09a0*/  @!P2 I2FP.F32.U32 R24, R24 ;  /* 0x000000180018a245 */ /* 0x004fca0000201000 */
[----:B0-----:R-:W-:Y:S01]  /*09b0*/  @!P2 FFMA R11, R24, R25, R11 ;  /* 0x00000019180ba223 */ /* 0x001fe2000000000b */
[----:B------:R-:W-:-:S05]  /*09c0*/  VIADD R24, R17, 0x3 ;  /* 0x0000000311187836 */ /* 0x000fca0000000000 */
[----:B------:R-:W-:-:S04]  /*09d0*/  ISETP.GE.AND P2, PT, R24, UR10, PT ;  /* 0x0000000a18007c0c */ /* 0x000fc8000bf46270 */
[----:B------:R-:W-:-:S04]  /*09e0*/  ISETP.LT.OR P2, PT, R24, RZ, P2 ;  /* 0x000000ff1800720c */ /* 0x000fc80001741670 */
[----:B------:R-:W-:-:S13]  /*09f0*/  PLOP3.LUT P2, PT, P0, P2, PT, 0xf8, 0x8f ;  /* 0x00000000008f781c */ /* 0x000fda0000745f70 */
[----:B------:R-:W2:Y:S01]  /*0a00*/  @!P2 LDG.E.U8 R25, desc[UR6][R2.64+0x3] ;  /* 0x000003060219a981 */ /* 0x000ea2000c1e1100 */
[----:B------:R-:W0:Y:S01]  /*0a10*/  @!P1 LDC R27, c[0x3][R20+0x4] ;  /* 0x00c00100141b9b82 */ /* 0x000e220000000800 */
[----:B---3--:R-:W-:-:S07]  /*0a20*/  @!P1 I2FP.F32.U32 R28, R23 ;  /* 0x00000017001c9245 */ /* 0x008fce0000201000 */
[----:B------:R-:W1:Y:S01]  /*0a30*/  @!P3 LDC R23, c[0x3][R20+0x8] ;  /* 0x00c002001417bb82 */ /* 0x000e620000000800 */
[----:B------:R-:W-:-:S05]  /*0a40*/  VIADD R24, R17, 0x4 ;  /* 0x0000000411187836 */ /* 0x000fca0000000000 */
[C---:B------:R-:W-:Y:S02]  /*0a50*/  ISETP.GE.AND P4, PT, R24.reuse, UR10, PT ;  /* 0x0000000a18007c0c */ /* 0x040fe4000bf86270 */
[----:B----4-:R-:W-:Y:S02]  /*0a60*/  @!P3 I2FP.F32.U32 R26, R26 ;  /* 0x0000001a001ab245 */ /* 0x010fe40000201000 */
[----:B------:R-:W-:-:S04]  /*0a70*/  ISETP.LT.OR P4, PT, R24, RZ, P4 ;  /* 0x000000ff1800720c */ /* 0x000fc80002781670 */
[----:B------:R-:W-:Y:S01]  /*0a80*/  PLOP3.LUT P4, PT, P0, P4, PT, 0xf8, 0x8f ;  /* 0x00000000008f781c */ /* 0x000fe20000789f70 */
[----:B0-----:R-:W-:-:S04]  /*0a90*/  @!P1 FFMA R11, R28, R27, R11 ;  /* 0x0000001b1c0b9223 */ /* 0x001fc8000000000b */
[----:B-1----:R-:W-:Y:S02]  /*0aa0*/  @!P3 FFMA R11, R26, R23, R11 ;  /* 0x000000171a0bb223 */ /* 0x002fe4000000000b */
[----:B------:R-:W0:Y:S01]  /*0ab0*/  @!P2 LDC R23, c[0x3][R20+0xc] ;  /* 0x00c003001417ab82 */ /* 0x000e220000000800 */
[----:B------:R-:W-:-:S05]  /*0ac0*/  VIADD R26, R17, 0x5 ;  /* 0x00000005111a7836 */ /* 0x000fca0000000000 */
[----:B------:R-:W3:Y:S01]  /*0ad0*/  @!P4 LDG.E.U8 R24, desc[UR6][R2.64+0x4] ;  /* 0x000004060218c981 */ /* 0x000ee2000c1e1100 */
[----:B------:R-:W-:-:S04]  /*0ae0*/  ISETP.GE.AND P1, PT, R26, UR10, PT ;  /* 0x0000000a1a007c0c */ /* 0x000fc8000bf26270 */
[----:B------:R-:W-:-:S04]  /*0af0*/  ISETP.LT.OR P1, PT, R26, RZ, P1 ;  /* 0x000000ff1a00720c */ /* 0x000fc80000f21670 */
[----:B------:R-:W-:Y:S02]  /*0b00*/  PLOP3.LUT P1, PT, P0, P1, PT, 0xf8, 0x8f ;  /* 0x00000000008f781c */ /* 0x000fe40000723f70 */
[----:B--2---:R-:W-:-:S05]  /*0b10*/  @!P2 I2FP.F32.U32 R26, R25 ;  /* 0x00000019001aa245 */ /* 0x004fca0000201000 */
[----:B0-----:R-:W-:Y:S01]  /*0b20*/  @!P2 FFMA R11, R26, R23, R11 ;  /* 0x000000171a0ba223 */ /* 0x001fe2000000000b */
[----:B------:R-:W-:-:S05]  /*0b30*/  VIADD R23, R17, 0x6 ;  /* 0x0000000611177836 */ /* 0x000fca0000000000 */
[----:B------:R-:W-:Y:S01]  /*0b40*/  ISETP.GE.AND P2, PT, R23, UR10, PT ;  /* 0x0000000a17007c0c */ /* 0x000fe2000bf46270 */
[----:B------:R-:W-:-:S03]  /*0b50*/  VIADD R26, R17, 0x7 ;  /* 0x00000007111a7836 */ /* 0x000fc60000000000 */
[----:B------:R-:W-:Y:S02]  /*0b60*/  ISETP.LT.OR P2, PT, R23, RZ, P2 ;  /* 0x000000ff1700720c */ /* 0x000fe40001741670 */
[----:B------:R-:W2:Y:S01]  /*0b70*/  @!P1 LDG.E.U8 R23, desc[UR6][R2.64+0x5] ;  /* 0x0000050602179981 */ /* 0x000ea2000c1e1100 */
[C---:B------:R-:W-:Y:S02]  /*0b80*/  ISETP.GE.AND P3, PT, R26.reuse, UR10, PT ;  /* 0x0000000a1a007c0c */ /* 0x040fe4000bf66270 */
[----:B------:R-:W-:Y:S02]  /*0b90*/  PLOP3.LUT P2, PT, P0, P2, PT, 0xf8, 0x8f ;  /* 0x00000000008f781c */ /* 0x000fe40000745f70 */
[----:B------:R-:W-:-:S04]  /*0ba0*/  ISETP.LT.OR P3, PT, R26, RZ, P3 ;  /* 0x000000ff1a00720c */ /* 0x000fc80001f61670 */
[----:B------:R-:W-:-:S07]  /*0bb0*/  PLOP3.LUT P3, PT, P0, P3, PT, 0xf8, 0x8f ;  /* 0x00000000008f781c */ /* 0x000fce0000767f70 */
[----:B------:R-:W4:Y:S06]  /*0bc0*/  @!P2 LDG.E.U8 R26, desc[UR6][R2.64+0x6] ;  /* 0x00000606021aa981 */ /* 0x000f2c000c1e1100 */
[----:B------:R-:W5:Y:S01]  /*0bd0*/  @!P3 LDG.E.U8 R27, desc[UR6][R2.64+0x7] ;  /* 0x00000706021bb981 */ /* 0x000f62000c1e1100 */
[----:B------:R-:W0:Y:S01]  /*0be0*/  @!P4 LDC R25, c[0x3][R20+0x10] ;  /* 0x00c004001419cb82 */ /* 0x000e220000000800 */
[----:B---3--:R-:W-:-:S05]  /*0bf0*/  @!P4 I2FP.F32.U32 R24, R24 ;  /* 0x000000180018c245 */ /* 0x008fca0000201000 */
[----:B0-----:R-:W-:Y:S02]  /*0c00*/  @!P4 FFMA R11, R24, R25, R11 ;  /* 0x00000019180bc223 */ /* 0x001fe4000000000b */
[----:B------:R-:W0:Y:S01]  /*0c10*/  @!P1 LDC R25, c[0x3][R20+0x14] ;  /* 0x00c0050014199b82 */ /* 0x000e220000000800 */
[----:B------:R-:W-:Y:S02]  /*0c20*/  VIADD R22, R22, 0x8 ;  /* 0x0000000816167836 */ /* 0x000fe40000000000 */
[----:B------:R-:W-:Y:S02]  /*0c30*/  VIADD R21, R21, 0x8 ;  /* 0x0000000815157836 */ /* 0x000fe40000000000 */
[----:B------:R-:W-:Y:S02]  /*0c40*/  VIADD R19, R19, 0x8 ;  /* 0x0000000813137836 */ /* 0x000fe40000000000 */
[----:B------:R-:W-:Y:S02]  /*0c50*/  VIADD R17, R17, 0x8 ;  /* 0x0000000811117836 */ /* 0x000fe40000000000 */
[----:B------:R-:W-:Y:S01]  /*0c60*/  VIADD R18, R18, 0x8 ;  /* 0x0000000812127836 */ /* 0x000fe20000000000 */
[----:B--2---:R-:W-:-:S02]  /*0c70*/  @!P1 I2FP.F32.U32 R24, R23 ;  /* 0x0000001700189245 */ /* 0x004fc40000201000 */
[----:B------:R-:W1:Y:S03]  /*0c80*/  @!P2 LDC R23, c[0x3][R20+0x18] ;  /* 0x00c006001417ab82 */ /* 0x000e660000000800 */
[----:B0-----:R-:W-:-:S05]  /*0c90*/  @!P1 FFMA R11, R24, R25, R11 ;  /* 0x00000019180b9223 */ /* 0x001fca000000000b */
[----:B------:R-:W0:Y:S01]  /*0ca0*/  @!P3 LDC R25, c[0x3][R20+0x1c] ;  /* 0x00c007001419bb82 */ /* 0x000e220000000800 */
[----:B------:R-:W-:Y:S02]  /*0cb0*/  ISETP.NE.AND P1, PT, R22, RZ, PT ;  /* 0x000000ff1600720c */ /* 0x000fe40003f25270 */
[----:B----4-:R-:W-:Y:S02]  /*0cc0*/  @!P2 I2FP.F32.U32 R26, R26 ;  /* 0x0000001a001aa245 */ /* 0x010fe40000201000 */
[----:B-----5:R-:W-:-:S03]  /*0cd0*/  @!P3 I2FP.F32.U32 R24, R27 ;  /* 0x0000001b0018b245 */ /* 0x020fc60000201000 */
[----:B-1----:R-:W-:-:S04]  /*0ce0*/  @!P2 FFMA R11, R26, R23, R11 ;  /* 0x000000171a0ba223 */ /* 0x002fc8000000000b */
[----:B0-----:R-:W-:Y:S02]  /*0cf0*/  @!P3 FFMA R11, R24, R25, R11 ;  /* 0x00000019180bb223 */ /* 0x001fe4000000000b */
[----:B------:R-:W-:Y:S05]  /*0d00*/  @P1 BRA `(.L_x_6) ;  /* 0xfffffff800dc1947 */ /* 0x000fea000383ffff */
[----:B------:R-:W-:-:S07]  /*0d10*/  VIADD R18, R21, 0xfffffffd ;  /* 0xfffffffd15127836 */ /* 0x000fce0000000000 */
.L_x_5:
[----:B------:R-:W-:-:S13]  /*0d20*/  ISETP.NE.AND P1, PT, R6, RZ, PT ;  /* 0x000000ff0600720c */ /* 0x000fda0003f25270 */
[----:B------:R-:W-:Y:S05]  /*0d30*/  @!P1 BRA `(.L_x_7) ;  /* 0x0000000400809947 */ /* 0x000fea0003800000 */
[----:B------:R-:W-:Y:S02]  /*0d40*/  VIADD R2, R6, 0xffffffff ;  /* 0xffffffff06027836 */ /* 0x000fe40000000000 */
[----:B------:R-:W-:-:S03]  /*0d50*/  VIADD R17, R8, 0x1 ;  /* 0x0000000108117836 */ /* 0x000fc60000000000 */
[----:B------:R-:W-:Y:S02]  /*0d60*/  ISETP.GE.U32.AND P1, PT, R2, 0x3, PT ;  /* 0x000000030200780c */ /* 0x000fe40003f26070 */
[----:B------:R-:W-:-:S11]  /*0d70*/  LOP3.LUT P5, R17, R17, 0x3, RZ, 0xc0, !PT ;  /* 0x0000000311117812 */ /* 0x000fd600078ac0ff */
[----:B------:R-:W-:Y:S05]  /*0d80*/  @!P1 BRA `(.L_x_8) ;  /* 0x0000000000a09947 */ /* 0x000fea0003800000 */
[----:B------:R-:W2:Y:S01]  /*0d90*/  LDCU UR5, c[0x0][0x388] ;  /* 0x00007100ff0577ac */ /* 0x000ea20008000800 */
[----:B------:R-:W-:Y:S01]  /*0da0*/  IMAD.IADD R19, R12, 0x1, R18 ;  /* 0x000000010c137824 */ /* 0x000fe200078e0212 */
[----:B------:R-:W3:Y:S03]  /*0db0*/  LDCU.64 UR12, c[0x0][0x380] ;  /* 0x00007000ff0c77ac */ /* 0x000ee60008000a00 */
[C---:B------:R-:W-:Y:S02]  /*0dc0*/  VIADD R2, R19.reuse, 0x1 ;  /* 0x0000000113027836 */ /* 0x040fe40000000000 */
[C---:B------:R-:W-:Y:S01]  /*0dd0*/  VIADD R20, R19.reuse, 0x2 ;  /* 0x0000000213147836 */ /* 0x040fe20000000000 */
[----:B--2---:R-:W-:Y:S01]  /*0de0*/  ISETP.GE.AND P1, PT, R19, UR5, PT ;  /* 0x0000000513007c0c */ /* 0x004fe2000bf26270 */
[----:B------:R-:W-:Y:S01]  /*0df0*/  IMAD R3, R16, UR5, R19 ;  /* 0x0000000510037c24 */ /* 0x000fe2000f8e0213 */
[----:B------:R-:W-:-:S02]  /*0e00*/  ISETP.GE.AND P4, PT, R2, UR5, PT ;  /* 0x0000000502007c0c */ /* 0x000fc4000bf86270 */
[C---:B------:R-:W-:Y:S01]  /*0e10*/  ISETP.LT.OR P1, PT, R19.reuse, RZ, P1 ;  /* 0x000000ff1300720c */ /* 0x040fe20000f21670 */
[----:B------:R-:W-:Y:S01]  /*0e20*/  VIADD R19, R19, 0x3 ;  /* 0x0000000313137836 */ /* 0x000fe20000000000 */
[----:B------:R-:W-:Y:S02]  /*0e30*/  ISETP.GE.AND P2, PT, R20, UR5, PT ;  /* 0x0000000514007c0c */ /* 0x000fe4000bf46270 */
[----:B------:R-:W-:Y:S02]  /*0e40*/  ISETP.LT.OR P4, PT, R2, RZ, P4 ;  /* 0x000000ff0200720c */ /* 0x000fe40002781670 */
[----:B------:R-:W-:Y:S02]  /*0e50*/  PLOP3.LUT P1, PT, P0, P1, PT, 0xf8, 0x8f ;  /* 0x00000000008f781c */ /* 0x000fe40000723f70 */
[----:B------:R-:W-:Y:S02]  /*0e60*/  ISETP.LT.OR P2, PT, R20, RZ, P2 ;  /* 0x000000ff1400720c */ /* 0x000fe40001741670 */
[----:B---3--:R-:W-:-:S02]  /*0e70*/  IADD3 R2, P6, PT, R3, UR12, RZ ;  /* 0x0000000c03027c10 */ /* 0x008fc4000ffde0ff */
[----:B------:R-:W-:Y:S02]  /*0e80*/  ISETP.GE.AND P3, PT, R19, UR5, PT ;  /* 0x0000000513007c0c */ /* 0x000fe4000bf66270 */
[----:B------:R-:W-:Y:S02]  /*0e90*/  PLOP3.LUT P4, PT, P0, P4, PT, 0xf8, 0x8f ;  /* 0x00000000008f781c */ /* 0x000fe40000789f70 */
[----:B------:R-:W-:Y:S02]  /*0ea0*/  LEA.HI.X.SX32 R3, R3, UR13, 0x1, P6 ;  /* 0x0000000d03037c11 */ /* 0x000fe4000b0f0eff */
[----:B------:R-:W-:Y:S02]  /*0eb0*/  ISETP.LT.OR P3, PT, R19, RZ, P3 ;  /* 0x000000ff1300720c */ /* 0x000fe40001f61670 */
[----:B------:R-:W-:Y:S01]  /*0ec0*/  PLOP3.LUT P2, PT, P0, P2, PT, 0xf8, 0x8f ;  /* 0x00000000008f781c */ /* 0x000fe20000745f70 */
[----:B------:R-:W2:Y:S01]  /*0ed0*/  @!P1 LDG.E.U8 R21, desc[UR6][R2.64] ;  /* 0x0000000602159981 */ /* 0x000ea2000c1e1100 */
[----:B------:R-:W-:-:S05]  /*0ee0*/  PLOP3.LUT P3, PT, P0, P3, PT, 0xf8, 0x8f ;  /* 0x00000000008f781c */ /* 0x000fca0000767f70 */
[----:B------:R-:W3:Y:S06]  /*0ef0*/  @!P4 LDG.E.U8 R24, desc[UR6][R2.64+0x1] ;  /* 0x000001060218c981 */ /* 0x000eec000c1e1100 */
[----:B------:R-:W4:Y:S04]  /*0f00*/  @!P2 LDG.E.U8 R19, desc[UR6][R2.64+0x2] ;  /* 0x000002060213a981 */ /* 0x000f28000c1e1100 */
[----:B------:R-:W5:Y:S01]  /*0f10*/  @!P3 LDG.E.U8 R27, desc[UR6][R2.64+0x3] ;  /* 0x00000306021bb981 */ /* 0x000f62000c1e1100 */
[----:B------:R-:W-:-:S04]  /*0f20*/  IMAD.IADD R20, R15, 0x1, R18 ;  /* 0x000000010f147824 */ /* 0x000fc800078e0212 */
[----:B------:R-:W-:-:S04]  /*0f30*/  IMAD.SHL.U32 R20, R20, 0x4, RZ ;  /* 0x0000000414147824 */ /* 0x000fc800078e00ff */
[----:B------:R-:W0:Y:S08]  /*0f40*/  @!P1 LDC R23, c[0x3][R20] ;  /* 0x00c0000014179b82 */ /* 0x000e300000000800 */
[----:B------:R-:W1:Y:S08]  /*0f50*/  @!P4 LDC R25, c[0x3][R20+0x4] ;  /* 0x00c001001419cb82 */ /* 0x000e700000000800 */
[----:B------:R-:W5:Y:S08]  /*0f60*/  @!P2 LDC R26, c[0x3][R20+0x8] ;  /* 0x00c00200141aab82 */ /* 0x000f700000000800 */
[----:B------:R-:W5:Y:S01]  /*0f70*/  @!P3 LDC R28, c[0x3][R20+0xc] ;  /* 0x00c00300141cbb82 */ /* 0x000f620000000800 */
[----:B------:R-:W-:Y:S01]  /*0f80*/  VIADD R18, R18, 0x4 ;  /* 0x0000000412127836 */ /* 0x000fe20000000000 */
[----:B--2---:R-:W-:-:S05]  /*0f90*/  @!P1 I2FP.F32.U32 R22, R21 ;  /* 0x0000001500169245 */ /* 0x004fca0000201000 */
[----:B0-----:R-:W-:Y:S01]  /*0fa0*/  @!P1 FFMA R11, R22, R23, R11 ;  /* 0x00000017160b9223 */ /* 0x001fe2000000000b */
[----:B---3--:R-:W-:-:S05]  /*0fb0*/  @!P4 I2FP.F32.U32 R24, R24 ;  /* 0x000000180018c245 */ /* 0x008fca0000201000 */
[----:B-1----:R-:W-:Y:S01]  /*0fc0*/  @!P4 FFMA R11, R24, R25, R11 ;  /* 0x00000019180bc223 */ /* 0x002fe2000000000b */
[----:B----4-:R-:W-:Y:S02]  /*0fd0*/  @!P2 I2FP.F32.U32 R22, R19 ;  /* 0x000000130016a245 */ /* 0x010fe40000201000 */
[----:B-----5:R-:W-:-:S03]  /*0fe0*/  @!P3 I2FP.F32.U32 R2, R27 ;  /* 0x0000001b0002b245 */ /* 0x020fc60000201000 */
[----:B------:R-:W-:-:S04]  /*0ff0*/  @!P2 FFMA R11, R22, R26, R11 ;  /* 0x0000001a160ba223 */ /* 0x000fc8000000000b */
[----:B------:R-:W-:-:S07]  /*1000*/  @!P3 FFMA R11, R2, R28, R11 ;  /* 0x0000001c020bb223 */ /* 0x000fce000000000b */
.L_x_8:
[----:B------:R-:W-:Y:S04]  /*1010*/  BSSY.RECONVERGENT B1, `(.L_x_7) ;  /* 0x0000032000017945 */ /* 0x000fe80003800200 */
[----:B------:R-:W-:Y:S05]  /*1020*/  @!P5 BRA `(.L_x_9) ;  /* 0x0000000000c0d947 */ /* 0x000fea0003800000 */
[----:B------:R-:W-:Y:S02]  /*1030*/  ISETP.NE.AND P1, PT, R17, 0x1, PT ;  /* 0x000000011100780c */ /* 0x000fe40003f25270 */
[----:B------:R-:W-:-:S04]  /*1040*/  LOP3.LUT R2, R8, 0x1, RZ, 0xc0, !PT ;  /* 0x0000000108027812 */ /* 0x000fc800078ec0ff */
[----:B------:R-:W-:-:S07]  /*1050*/  ISETP.NE.U32.AND P3, PT, R2, 0x1, PT ;  /* 0x000000010200780c */ /* 0x000fce0003f65070 */
[----:B------:R-:W-:Y:S06]  /*1060*/  @!P1 BRA `(.L_x_10) ;  /* 0x00000000006c9947 */ /* 0x000fec0003800000 */
[----:B------:R-:W2:Y:S01]  /*1070*/  LDCU UR5, c[0x0][0x388] ;  /* 0x00007100ff0577ac */ /* 0x000ea20008000800 */
[----:B------:R-:W-:Y:S01]  /*1080*/  IMAD.IADD R3, R12, 0x1, R18 ;  /* 0x000000010c037824 */ /* 0x000fe200078e0212 */
[----:B------:R-:W3:Y:S03]  /*1090*/  LDCU.64 UR12, c[0x0][0x380] ;  /* 0x00007000ff0c77ac */ /* 0x000ee60008000a00 */
[C---:B------:R-:W-:Y:S01]  /*10a0*/  VIADD R2, R3.reuse, 0x1 ;  /* 0x0000000103027836 */ /* 0x040fe20000000000 */
[----:B--2---:R-:W-:-:S04]  /*10b0*/  ISETP.GE.AND P1, PT, R3, UR5, PT ;  /* 0x0000000503007c0c */ /* 0x004fc8000bf26270 */
[----:B------:R-:W-:Y:S02]  /*10c0*/  ISETP.GE.AND P2, PT, R2, UR5, PT ;  /* 0x0000000502007c0c */ /* 0x000fe4000bf46270 */
[----:B------:R-:W-:Y:S01]  /*10d0*/  ISETP.LT.OR P1, PT, R3, RZ, P1 ;  /* 0x000000ff0300720c */ /* 0x000fe20000f21670 */
[----:B------:R-:W-:Y:S01]  /*10e0*/  IMAD R3, R16, UR5, R3 ;  /* 0x0000000510037c24 */ /* 0x000fe2000f8e0203 */
[----:B------:R-:W-:Y:S02]  /*10f0*/  ISETP.LT.OR P2, PT, R2, RZ, P2 ;  /* 0x000000ff0200720c */ /* 0x000fe40001741670 */
[----:B------:R-:W-:Y:S02]  /*1100*/  PLOP3.LUT P1, PT, P0, P1, PT, 0xf8, 0x8f ;  /* 0x00000000008f781c */ /* 0x000fe40000723f70 */
[----:B---3--:R-:W-:Y:S02]  /*1110*/  IADD3 R2, P4, PT, R3, UR12, RZ ;  /* 0x0000000c03027c10 */ /* 0x008fe4000ff9e0ff */
[----:B------:R-:W-:-:S02]  /*1120*/  PLOP3.LUT P2, PT, P0, P2, PT, 0xf8, 0x8f ;  /* 0x00000000008f781c */ /* 0x000fc40000745f70 */
[----:B------:R-:W-:-:S07]  /*1130*/  LEA.HI.X.SX32 R3, R3, UR13, 0x1, P4 ;  /* 0x0000000d03037c11 */ /* 0x000fce000a0f0eff */
[----:B------:R-:W2:Y:S04]  /*1140*/  @!P1 LDG.E.U8 R17, desc[UR6][R2.64] ;  /* 0x0000000602119981 */ /* 0x000ea8000c1e1100 */
[----:B------:R-:W3:Y:S01]  /*1150*/  @!P2 LDG.E.U8 R21, desc[UR6][R2.64+0x1] ;  /* 0x000001060215a981 */ /* 0x000ee2000c1e1100 */
[C-C-:B------:R-:W-:Y:S02]  /*1160*/  @!P1 IMAD.IADD R19, R15.reuse, 0x1, R18.reuse ;  /* 0x000000010f139824 */ /* 0x140fe400078e0212 */
[----:B------:R-:W-:Y:S02]  /*1170*/  @!P2 IMAD.IADD R20, R15, 0x1, R18 ;  /* 0x000000010f14a824 */ /* 0x000fe400078e0212 */
[----:B------:R-:W-:Y:S02]  /*1180*/  @!P2 IMAD.MOV.U32 R23, RZ, RZ, 0x4 ;  /* 0x00000004ff17a424 */ /* 0x000fe400078e00ff */
[----:B------:R-:W-:-:S02]  /*1190*/  @!P1 IMAD.SHL.U32 R19, R19, 0x4, RZ ;  /* 0x0000000413139824 */ /* 0x000fc400078e00ff */
[----:B------:R-:W-:Y:S02]  /*11a0*/  @!P2 IMAD R23, R20, 0x4, R23 ;  /* 0x000000041417a824 */ /* 0x000fe400078e0217 */
[----:B------:R-:W-:Y:S02]  /*11b0*/  VIADD R18, R18, 0x2 ;  /* 0x0000000212127836 */ /* 0x000fe40000000000 */
[----:B------:R-:W4:Y:S08]  /*11c0*/  @!P1 LDC R19, c[0x3][R19] ;  /* 0x00c0000013139b82 */ /* 0x000f300000000800 */
[----:B------:R-:W5:Y:S01]  /*11d0*/  @!P2 LDC R23, c[0x3][R23] ;  /* 0x00c000001717ab82 */ /* 0x000f620000000800 */
[----:B--2---:R-:W-:-:S02]  /*11e0*/  @!P1 I2FP.F32.U32 R20, R17 ;  /* 0x0000001100149245 */ /* 0x004fc40000201000 */
[----:B---3--:R-:W-:-:S03]  /*11f0*/  @!P2 I2FP.F32.U32 R22, R21 ;  /* 0x000000150016a245 */ /* 0x008fc60000201000 */
[----:B----4-:R-:W-:-:S04]  /*1200*/  @!P1 FFMA R11, R20, R19, R11 ;  /* 0x00000013140b9223 */ /* 0x010fc8000000000b */
[----:B-----5:R-:W-:-:S07]  /*1210*/  @!P2 FFMA R11, R22, R23, R11 ;  /* 0x00000017160ba223 */ /* 0x020fce000000000b */
.L_x_10:
[----:B------:R-:W-:Y:S05]  /*1220*/  @!P3 BRA `(.L_x_9) ;  /* 0x000000000040b947 */ /* 0x000fea0003800000 */
[----:B------:R-:W2:Y:S01]  /*1230*/  LDC R2, c[0x0][0x388] ;  /* 0x0000e200ff027b82 */ /* 0x000ea20000000800 */
[----:B------:R-:W-:-:S05]  /*1240*/  IMAD.IADD R3, R12, 0x1, R18 ;  /* 0x000000010c037824 */ /* 0x000fca00078e0212 */
[----:B--2---:R-:W-:-:S04]  /*1250*/  ISETP.GE.AND P1, PT, R3, R2, PT ;  /* 0x000000020300720c */ /* 0x004fc80003f26270 */
[----:B------:R-:W-:-:S04]  /*1260*/  ISETP.LT.OR P1, PT, R3, RZ, P1 ;  /* 0x000000ff0300720c */ /* 0x000fc80000f21670 */
[----:B------:R-:W-:-:S13]  /*1270*/  PLOP3.LUT P1, PT, P0, P1, PT, 0xf8, 0x8f ;  /* 0x00000000008f781c */ /* 0x000fda0000723f70 */
[----:B------:R-:W-:Y:S05]  /*1280*/  @P1 BRA `(.L_x_9) ;  /* 0x0000000000281947 */ /* 0x000fea0003800000 */
[----:B------:R-:W2:Y:S01]  /*1290*/  LDCU.64 UR12, c[0x0][0x380] ;  /* 0x00007000ff0c77ac */ /* 0x000ea20008000a00 */
[----:B------:R-:W-:-:S05]  /*12a0*/  IMAD R16, R16, R2, R3 ;  /* 0x0000000210107224 */ /* 0x000fca00078e0203 */
[----:B--2---:R-:W-:-:S04]  /*12b0*/  IADD3 R2, P0, PT, R16, UR12, RZ ;  /* 0x0000000c10027c10 */ /* 0x004fc8000ff1e0ff */
[----:B------:R-:W-:-:S05]  /*12c0*/  LEA.HI.X.SX32 R3, R16, UR13, 0x1, P0 ;  /* 0x0000000d10037c11 */ /* 0x000fca00080f0eff */
[----:B------:R-:W2:Y:S01]  /*12d0*/  LDG.E.U8 R2, desc[UR6][R2.64] ;  /* 0x0000000602027981 */ /* 0x000ea2000c1e1100 */
[----:B------:R-:W-:-:S04]  /*12e0*/  IMAD.IADD R15, R15, 0x1, R18 ;  /* 0x000000010f0f7824 */ /* 0x000fc800078e0212 */
[----:B------:R-:W-:-:S06]  /*12f0*/  IMAD.SHL.U32 R15, R15, 0x4, RZ ;  /* 0x000000040f0f7824 */ /* 0x000fcc00078e00ff */
[----:B------:R-:W3:Y:S01]  /*1300*/  LDC R15, c[0x3][R15] ;  /* 0x00c000000f0f7b82 */ /* 0x000ee20000000800 */
[----:B--2---:R-:W-:-:S05]  /*1310*/  I2FP.F32.U32 R16, R2 ;  /* 0x0000000200107245 */ /* 0x004fca0000201000 */
[----:B---3--:R-:W-:-:S07]  /*1320*/  FFMA R11, R16, R15, R11 ;  /* 0x0000000f100b7223 */ /* 0x008fce000000000b */
.L_x_9:
[----:B01----:R-:W-:Y:S05]  /*1330*/  BSYNC.RECONVERGENT B1 ;  /* 0x0000000000017941 */ /* 0x003fea0003800200 */
.L_x_7:
[----:B------:R-:W-:-:S04]  /*1340*/  IABS R3, R9 ;  /* 0x0000000900037213 */ /* 0x000fc80000000000 */
[C---:B------:R-:W-:Y:S01]  /*1350*/  ISETP.NE.AND P0, PT, R14.reuse, R3, PT ;  /* 0x000000030e00720c */ /* 0x040fe20003f05270 */
[----:B------:R-:W-:-:S12]  /*1360*/  VIADD R14, R14, 0x1 ;  /* 0x000000010e0e7836 */ /* 0x000fd80000000000 */
[----:B------:R-:W-:Y:S05]  /*1370*/  @P0 BRA `(.L_x_11) ;  /* 0xfffffff400000947 */ /* 0x000fea000383ffff */
[----:B------:R-:W2:Y:S01]  /*1380*/  LDC R12, c[0x0][0x394] ;  /* 0x0000e500ff0c7b82 */ /* 0x000ea20000000800 */
[----:B------:R-:W-:Y:S01]  /*1390*/  BSSY.RECONVERGENT B1, `(.L_x_12) ;  /* 0x000000d000017945 */ /* 0x000fe20003800200 */
[----:B--2---:R-:W2:Y:S08]  /*13a0*/  MUFU.RCP R3, R12 ;  /* 0x0000000c00037308 */ /* 0x004eb00000001000 */
[----:B------:R-:W3:Y:S01]  /*13b0*/  FCHK P0, R11, R12 ;  /* 0x0000000c0b007302 */ /* 0x000ee20000000000 */
[----:B--2---:R-:W-:-:S04]  /*13c0*/  FFMA R2, R3, -R12, 1 ;  /* 0x3f80000003027423 */ /* 0x004fc8000000080c */
[----:B------:R-:W-:-:S04]  /*13d0*/  FFMA R2, R3, R2, R3 ;  /* 0x0000000203027223 */ /* 0x000fc80000000003 */
[----:B------:R-:W-:-:S04]  /*13e0*/  FFMA R10, R2, R11, RZ ;  /* 0x0000000b020a7223 */ /* 0x000fc800000000ff */
[----:B------:R-:W-:-:S04]  /*13f0*/  FFMA R3, R10, -R12, R11 ;  /* 0x8000000c0a037223 */ /* 0x000fc8000000000b */
[----:B------:R-:W-:Y:S01]  /*1400*/  FFMA R13, R2, R3, R10 ;  /* 0x00000003020d7223 */ /* 0x000fe2000000000a */
[----:B---3--:R-:W-:Y:S06]  /*1410*/  @!P0 BRA `(.L_x_13) ;  /* 0x0000000000108947 */ /* 0x008fec0003800000 */
[----:B------:R-:W-:Y:S01]  /*1420*/  IMAD.MOV.U32 R3, RZ, RZ, R11 ;  /* 0x000000ffff037224 */ /* 0x000fe200078e000b */
[----:B------:R-:W-:-:S07]  /*1430*/  MOV R10, 0x1450 ;  /* 0x00001450000a7802 */ /* 0x000fce0000000f00 */
[----:B01----:R-:W-:Y:S05]  /*1440*/  CALL.REL.NOINC `($__internal_0_$__cuda_sm3x_div_rn_noftz_f32_slowpath) ;  /* 0x0000000000287944 */ /* 0x003fea0003c00000 */
[----:B------:R-:W-:-:S07]  /*1450*/  IMAD.MOV.U32 R13, RZ, RZ, R2 ;  /* 0x000000ffff0d7224 */ /* 0x000fce00078e0002 */
.L_x_13:
[----:B01----:R-:W-:Y:S05]  /*1460*/  BSYNC.RECONVERGENT B1 ;  /* 0x0000000000017941 */ /* 0x003fea0003800200 */
.L_x_12:
[----:B------:R-:W0:Y:S02]  /*1470*/  LDC.64 R2, c[0x0][0x398] ;  /* 0x0000e600ff027b82 */ /* 0x000e240000000a00 */
[----:B0-----:R-:W-:-:S05]  /*1480*/  IMAD.WIDE R2, R4, 0x4, R2 ;  /* 0x0000000404027825 */ /* 0x001fca00078e0202 */
[----:B------:R2:W-:Y:S02]  /*1490*/  STG.E desc[UR6][R2.64], R13 ;  /* 0x0000000d02007986 */ /* 0x0005e4000c101906 */
.L_x_4:
[----:B01----:R-:W-:Y:S05]  /*14a0*/  BSYNC.RECONVERGENT B0 ;  /* 0x0000000000007941 */ /* 0x003fea0003800200 */
.L_x_3:
[----:B------:R-:W-:-:S05]  /*14b0*/  IMAD.IADD R4, R5, 0x1, R4 ;  /* 0x0000000105047824 */ /* 0x000fca00078e0204 */
[----:B------:R-:W-:-:S13]  /*14c0*/  ISETP.GE.AND P0, PT, R4, UR4, PT ;  /* 0x0000000404007c0c */ /* 0x000fda000bf06270 */
[----:B------:R-:W-:Y:S05]  /*14d0*/  @!P0 BRA `(.L_x_14) ;  /* 0xfffffff000108947 */ /* 0x000fea000383ffff */
[----:B------:R-:W-:Y:S05]  /*14e0*/  EXIT ;  /* 0x000000000000794d */ /* 0x000fea0003800000 */
        .weak           $__internal_0_$__cuda_sm3x_div_rn_noftz_f32_slowpath
        .type           $__internal_0_$__cuda_sm3x_div_rn_noftz_f32_slowpath,@function
        .size           $__internal_0_$__cuda_sm3x_div_rn_noftz_f32_slowpath,(.L_x_27 - $__internal_0_$__cuda_sm3x_div_rn_noftz_f32_slowpath)
$__internal_0_$__cuda_sm3x_div_rn_noftz_f32_slowpath:
[--C-:B------:R-:W-:Y:S01]  /*14f0*/  SHF.R.U32.HI R12, RZ, 0x17, R0.reuse ;  /* 0x00000017ff0c7819 */ /* 0x100fe20000011600 */
[----:B------:R-:W-:Y:S01]  /*1500*/  BSSY.RECONVERGENT B2, `(.L_x_15) ;  /* 0x0000063000027945 */ /* 0x000fe20003800200 */
[----:B------:R-:W-:Y:S02]  /*1510*/  SHF.R.U32.HI R2, RZ, 0x17, R3 ;  /* 0x00000017ff027819 */ /* 0x000fe40000011603 */
[----:B------:R-:W-:Y:S02]  /*1520*/  LOP3.LUT R12, R12, 0xff, RZ, 0xc0, !PT ;  /* 0x000000ff0c0c7812 */ /* 0x000fe400078ec0ff */
[----:B------:R-:W-:Y:S01]  /*1530*/  LOP3.LUT R16, R2, 0xff, RZ, 0xc0, !PT ;  /* 0x000000ff02107812 */ /* 0x000fe200078ec0ff */
[----:B------:R-:W-:Y:S02]  /*1540*/  IMAD.MOV.U32 R2, RZ, RZ, R0 ;  /* 0x000000ffff027224 */ /* 0x000fe400078e0000 */
[----:B------:R-:W-:Y:S02]  /*1550*/  VIADD R13, R12, 0xffffffff ;  /* 0xffffffff0c0d7836 */ /* 0x000fe40000000000 */
[----:B------:R-:W-:-:S03]  /*1560*/  VIADD R14, R16, 0xffffffff ;  /* 0xffffffff100e7836 */ /* 0x000fc60000000000 */
[----:B------:R-:W-:-:S04]  /*1570*/  ISETP.GT.U32.AND P0, PT, R13, 0xfd, PT ;  /* 0x000000fd0d00780c */ /* 0x000fc80003f04070 */
[----:B------:R-:W-:-:S13]  /*1580*/  ISETP.GT.U32.OR P0, PT, R14, 0xfd, P0 ;  /* 0x000000fd0e00780c */ /* 0x000fda0000704470 */
[----:B------:R-:W-:Y:S01]  /*1590*/  @!P0 IMAD.MOV.U32 R11, RZ, RZ, RZ ;  /* 0x000000ffff0b8224 */ /* 0x000fe200078e00ff */
[----:B------:R-:W-:Y:S06]  /*15a0*/  @!P0 BRA `(.L_x_16) ;  /* 0x00000000005c8947 */ /* 0x000fec0003800000 */
[----:B------:R-:W-:Y:S02]  /*15b0*/  FSETP.GTU.FTZ.AND P0, PT, |R3|, +INF , PT ;  /* 0x7f8000000300780b */ /* 0x000fe40003f1c200 */
[----:B------:R-:W-:-:S04]  /*15c0*/  FSETP.GTU.FTZ.AND P1, PT, |R0|, +INF , PT ;  /* 0x7f8000000000780b */ /* 0x000fc80003f3c200 */
[----:B------:R-:W-:-:S13]  /*15d0*/  PLOP3.LUT P0, PT, P0, P1, PT, 0xf8, 0x8f ;  /* 0x00000000008f781c */ /* 0x000fda0000703f70 */
[----:B------:R-:W-:Y:S05]  /*15e0*/  @P0 BRA `(.L_x_17) ;  /* 0x00000004004c0947 */ /* 0x000fea0003800000 */
[----:B------:R-:W-:-:S13]  /*15f0*/  LOP3.LUT P0, RZ, R2, 0x7fffffff, R3, 0xc8, !PT ;  /* 0x7fffffff02ff7812 */ /* 0x000fda000780c803 */
[----:B------:R-:W-:Y:S05]  /*1600*/  @!P0 BRA `(.L_x_18) ;  /* 0x00000004003c8947 */ /* 0x000fea0003800000 */
[C---:B------:R-:W-:Y:S02]  /*1610*/  FSETP.NEU.FTZ.AND P1, PT, |R3|.reuse, +INF , PT ;  /* 0x7f8000000300780b */ /* 0x040fe40003f3d200 */
[----:B------:R-:W-:Y:S02]  /*1620*/  FSETP.NEU.FTZ.AND P0, PT, |R0|, +INF , PT ;  /* 0x7f8000000000780b */ /* 0x000fe40003f1d200 */
[----:B------:R-:W-:-:S11]  /*1630*/  FSETP.NEU.FTZ.AND P2, PT, |R3|, +INF , PT ;  /* 0x7f8000000300780b */ /* 0x000fd60003f5d200 */
[----:B------:R-:W-:Y:S05]  /*1640*/  @!P0 BRA !P1, `(.L_x_18) ;  /* 0x00000004002c8947 */ /* 0x000fea0004800000 */
[----:B------:R-:W-:-:S04]  /*1650*/  LOP3.LUT P1, RZ, R3, 0x7fffffff, RZ, 0xc0, !PT ;  /* 0x7fffffff03ff7812 */ /* 0x000fc8000782c0ff */
[----:B------:R-:W-:-:S13]  /*1660*/  PLOP3.LUT P0, PT, P0, P1, PT, 0x2f, 0xf2 ;  /* 0x0000000000f2781c */ /* 0x000fda0000702577 */
[----:B------:R-:W-:Y:S05]  /*1670*/  @P0 BRA `(.L_x_19) ;  /* 0x0000000400180947 */ /* 0x000fea0003800000 */
[----:B------:R-:W-:-:S04]  /*1680*/  LOP3.LUT P0, RZ, R2, 0x7fffffff, RZ, 0xc0, !PT ;  /* 0x7fffffff02ff7812 */ /* 0x000fc8000780c0ff */
[----:B------:R-:W-:-:S13]  /*1690*/  PLOP3.LUT P0, PT, P2, P0, PT, 0x2f, 0xf2 ;  /* 0x0000000000f2781c */ /* 0x000fda0001700577 */
[----:B------:R-:W-:Y:S05]  /*16a0*/  @P0 BRA `(.L_x_20) ;  /* 0x0000000400000947 */ /* 0x000fea0003800000 */
[----:B------:R-:W-:Y:S02]  /*16b0*/  ISETP.GE.AND P0, PT, R14, RZ, PT ;  /* 0x000000ff0e00720c */ /* 0x000fe40003f06270 */
[----:B------:R-:W-:-:S11]  /*16c0*/  ISETP.GE.AND P1, PT, R13, RZ, PT ;  /* 0x000000ff0d00720c */ /* 0x000fd60003f26270 */
[----:B------:R-:W-:Y:S02]  /*16d0*/  @P0 IMAD.MOV.U32 R11, RZ, RZ, RZ ;  /* 0x000000ffff0b0224 */ /* 0x000fe400078e00ff */
[----:B------:R-:W-:Y:S01]  /*16e0*/  @!P0 FFMA R3, R3, 1.84467440737095516160e+19, RZ ;  /* 0x5f80000003038823 */ /* 0x000fe200000000ff */
[----:B------:R-:W-:Y:S02]  /*16f0*/  @!P0 IMAD.MOV.U32 R11, RZ, RZ, -0x40 ;  /* 0xffffffc0ff0b8424 */ /* 0x000fe400078e00ff */
[----:B------:R-:W-:Y:S02]  /*1700*/  @!P1 FFMA R2, R0, 1.84467440737095516160e+19, RZ ;  /* 0x5f80000000029823 */ /* 0x000fe400000000ff */
[----:B------:R-:W-:-:S07]  /*1710*/  @!P1 VIADD R11, R11, 0x40 ;  /* 0x000000400b0b9836 */ /* 0x000fce0000000000 */
.L_x_16:
[----:B------:R-:W-:Y:S01]  /*1720*/  LEA R13, R12, 0xc0800000, 0x17 ;  /* 0xc08000000c0d7811 */ /* 0x000fe200078eb8ff */
[----:B------:R-:W-:Y:S04]  /*1730*/  BSSY.RECONVERGENT B3, `(.L_x_21) ;  /* 0x0000036000037945 */ /* 0x000fe80003800200 */
[----:B------:R-:W-:Y:S02]  /*1740*/  IMAD.IADD R14, R2, 0x1, -R13 ;  /* 0x00000001020e7824 */ /* 0x000fe400078e0a0d */
[----:B------:R-:W-:Y:S02]  /*1750*/  VIADD R13, R16, 0xffffff81 ;  /* 0xffffff81100d7836 */ /* 0x000fe40000000000 */
[----:B------:R-:W0:Y:S01]  /*1760*/  MUFU.RCP R15, R14 ;  /* 0x0000000e000f7308 */ /* 0x000e220000001000 */
[----:B------:R-:W-:Y:S01]  /*1770*/  FADD.FTZ R17, -R14, -RZ ;  /* 0x800000ff0e117221 */ /* 0x000fe20000010100 */
[C---:B------:R-:W-:Y:S01]  /*1780*/  IMAD R2, R13.reuse, -0x800000, R3 ;  /* 0xff8000000d027824 */ /* 0x040fe200078e0203 */
[----:B------:R-:W-:-:S05]  /*1790*/  IADD3 R12, PT, PT, R13, 0x7f, -R12 ;  /* 0x0000007f0d0c7810 */ /* 0x000fca0007ffe80c */
[----:B------:R-:W-:Y:S02]  /*17a0*/  IMAD.IADD R12, R12, 0x1, R11 ;  /* 0x000000010c0c7824 */ /* 0x000fe400078e020b */
[----:B0-----:R-:W-:-:S04]  /*17b0*/  FFMA R16, R15, R17, 1 ;  /* 0x3f8000000f107423 */ /* 0x001fc80000000011 */
[----:B------:R-:W-:-:S04]  /*17c0*/  FFMA R18, R15, R16, R15 ;  /* 0x000000100f127223 */ /* 0x000fc8000000000f */
[----:B------:R-:W-:-:S04]  /*17d0*/  FFMA R3, R2, R18, RZ ;  /* 0x0000001202037223 */ /* 0x000fc800000000ff */
[----:B------:R-:W-:-:S04]  /*17e0*/  FFMA R16, R17, R3, R2 ;  /* 0x0000000311107223 */ /* 0x000fc80000000002 */
[----:B------:R-:W-:-:S04]  /*17f0*/  FFMA R15, R18, R16, R3 ;  /* 0x00000010120f7223 */ /* 0x000fc80000000003 */
[----:B------:R-:W-:-:S04]  /*1800*/  FFMA R16, R17, R15, R2 ;  /* 0x0000000f11107223 */ /* 0x000fc80000000002 */
[----:B------:R-:W-:-:S05]  /*1810*/  FFMA R2, R18, R16, R15 ;  /* 0x0000001012027223 */ /* 0x000fca000000000f */
[----:B------:R-:W-:-:S04]  /*1820*/  SHF.R.U32.HI R3, RZ, 0x17, R2 ;  /* 0x00000017ff037819 */ /* 0x000fc80000011602 */
[----:B------:R-:W-:-:S05]  /*1830*/  LOP3.LUT R3, R3, 0xff, RZ, 0xc0, !PT ;  /* 0x000000ff03037812 */ /* 0x000fca00078ec0ff */
[----:B------:R-:W-:-:S04]  /*1840*/  IMAD.IADD R13, R3, 0x1, R12 ;  /* 0x00000001030d7824 */ /* 0x000fc800078e020c */
[----:B------:R-:W-:-:S05]  /*1850*/  VIADD R3, R13, 0xffffffff ;  /* 0xffffffff0d037836 */ /* 0x000fca0000000000 */
[----:B------:R-:W-:-:S13]  /*1860*/  ISETP.GE.U32.AND P0, PT, R3, 0xfe, PT ;  /* 0x000000fe0300780c */ /* 0x000fda0003f06070 */
[----:B------:R-:W-:Y:S05]  /*1870*/  @!P0 BRA `(.L_x_22) ;  /* 0x0000000000808947 */ /* 0x000fea0003800000 */
[----:B------:R-:W-:-:S13]  /*1880*/  ISETP.GT.AND P0, PT, R13, 0xfe, PT ;  /* 0x000000fe0d00780c */ /* 0x000fda0003f04270 */
[----:B------:R-:W-:Y:S05]  /*1890*/  @P0 BRA `(.L_x_23) ;  /* 0x00000000006c0947 */ /* 0x000fea0003800000 */
[----:B------:R-:W-:-:S13]  /*18a0*/  ISETP.GE.AND P0, PT, R13, 0x1, PT ;  /* 0x000000010d00780c */ /* 0x000fda0003f06270 */
[----:B------:R-:W-:Y:S05]  /*18b0*/  @P0 BRA `(.L_x_24) ;  /* 0x0000000000740947 */ /* 0x000fea0003800000 */
[----:B------:R-:W-:Y:S02]  /*18c0*/  ISETP.GE.AND P0, PT, R13, -0x18, PT ;  /* 0xffffffe80d00780c */ /* 0x000fe40003f06270 */
[----:B------:R-:W-:-:S11]  /*18d0*/  LOP3.LUT R2, R2, 0x80000000, RZ, 0xc0, !PT ;  /* 0x8000000002027812 */ /* 0x000fd600078ec0ff */
[----:B------:R-:W-:Y:S05]  /*18e0*/  @!P0 BRA `(.L_x_24) ;  /* 0x0000000000688947 */ /* 0x000fea0003800000 */
[CCC-:B------:R-:W-:Y:S01]  /*18f0*/  FFMA.RZ R3, R18.reuse, R16.reuse, R15.reuse ;  /* 0x0000001012037223 */ /* 0x1c0fe2000000c00f */
[C---:B------:R-:W-:Y:S02]  /*1900*/  VIADD R14, R13.reuse, 0x20 ;  /* 0x000000200d0e7836 */ /* 0x040fe40000000000 */
[CCC-:B------:R-:W-:Y:S01]  /*1910*/  FFMA.RM R12, R18.reuse, R16.reuse, R15.reuse ;  /* 0x00000010120c7223 */ /* 0x1c0fe2000000400f */
[----:B------:R-:W-:Y:S02]  /*1920*/  ISETP.NE.AND P2, PT, R13, RZ, PT ;  /* 0x000000ff0d00720c */ /* 0x000fe40003f45270 */
[----:B------:R-:W-:Y:S01]  /*1930*/  LOP3.LUT R11, R3, 0x7fffff, RZ, 0xc0, !PT ;  /* 0x007fffff030b7812 */ /* 0x000fe200078ec0ff */
[----:B------:R-:W-:Y:S01]  /*1940*/  FFMA.RP R3, R18, R16, R15 ;  /* 0x0000001012037223 */ /* 0x000fe2000000800f */
[----:B------:R-:W-:Y:S01]  /*1950*/  ISETP.NE.AND P1, PT, R13, RZ, PT ;  /* 0x000000ff0d00720c */ /* 0x000fe20003f25270 */
[----:B------:R-:W-:Y:S01]  /*1960*/  IMAD.MOV R13, RZ, RZ, -R13 ;  /* 0x000000ffff0d7224 */ /* 0x000fe200078e0a0d */
[----:B------:R-:W-:-:S02]  /*1970*/  LOP3.LUT R11, R11, 0x800000, RZ, 0xfc, !PT ;  /* 0x008000000b0b7812 */ /* 0x000fc400078efcff */
[----:B------:R-:W-:Y:S02]  /*1980*/  FSETP.NEU.FTZ.AND P0, PT, R3, R12, PT ;  /* 0x0000000c0300720b */ /* 0x000fe40003f1d000 */
[----:B------:R-:W-:Y:S02]  /*1990*/  SHF.L.U32 R14, R11, R14, RZ ;  /* 0x0000000e0b0e7219 */ /* 0x000fe400000006ff */
[----:B------:R-:W-:Y:S02]  /*19a0*/  SEL R12, R13, RZ, P2 ;  /* 0x000000ff0d0c7207 */ /* 0x000fe40001000000 */
[----:B------:R-:W-:Y:S02]  /*19b0*/  ISETP.NE.AND P1, PT, R14, RZ, P1 ;  /* 0x000000ff0e00720c */ /* 0x000fe40000f25270 */
[----:B------:R-:W-:Y:S02]  /*19c0*/  SHF.R.U32.HI R12, RZ, R12, R11 ;  /* 0x0000000cff0c7219 */ /* 0x000fe4000001160b */
[----:B------:R-:W-:-:S02]  /*19d0*/  PLOP3.LUT P0, PT, P0, P1, PT, 0xf8, 0x8f ;  /* 0x00000000008f781c */ /* 0x000fc40000703f70 */
[----:B------:R-:W-:Y:S02]  /*19e0*/  SHF.R.U32.HI R14, RZ, 0x1, R12 ;  /* 0x00000001ff0e7819 */ /* 0x000fe4000001160c */
[----:B------:R-:W-:-:S04]  /*19f0*/  SEL R3, RZ, 0x1, !P0 ;  /* 0x00000001ff037807 */ /* 0x000fc80004000000 */
[----:B------:R-:W-:-:S04]  /*1a00*/  LOP3.LUT R3, R3, 0x1, R14, 0xf8, !PT ;  /* 0x0000000103037812 */ /* 0x000fc800078ef80e */
[----:B------:R-:W-:-:S05]  /*1a10*/  LOP3.LUT R3, R3, R12, RZ, 0xc0, !PT ;  /* 0x0000000c03037212 */ /* 0x000fca00078ec0ff */
[----:B------:R-:W-:-:S05]  /*1a20*/  IMAD.IADD R3, R14, 0x1, R3 ;  /* 0x000000010e037824 */ /* 0x000fca00078e0203 */
[----:B------:R-:W-:Y:S01]  /*1a30*/  LOP3.LUT R2, R3, R2, RZ, 0xfc, !PT ;  /* 0x0000000203027212 */ /* 0x000fe200078efcff */
[----:B------:R-:W-:Y:S06]  /*1a40*/  BRA `(.L_x_24) ;  /* 0x0000000000107947 */ /* 0x000fec0003800000 */
.L_x_23:
[----:B------:R-:W-:-:S04]  /*1a50*/  LOP3.LUT R2, R2, 0x80000000, RZ, 0xc0, !PT ;  /* 0x8000000002027812 */ /* 0x000fc800078ec0ff */
[----:B------:R-:W-:Y:S01]  /*1a60*/  LOP3.LUT R2, R2, 0x7f800000, RZ, 0xfc, !PT ;  /* 0x7f80000002027812 */ /* 0x000fe200078efcff */
[----:B------:R-:W-:Y:S06]  /*1a70*/  BRA `(.L_x_24) ;  /* 0x0000000000047947 */ /* 0x000fec0003800000 */
.L_x_22:
[----:B------:R-:W-:-:S07]  /*1a80*/  IMAD R2, R12, 0x800000, R2 ;  /* 0x008000000c027824 */ /* 0x000fce00078e0202 */
.L_x_24:
[----:B------:R-:W-:Y:S05]  /*1a90*/  BSYNC.RECONVERGENT B3 ;  /* 0x0000000000037941 */ /* 0x000fea0003800200 */
.L_x_21:
[----:B------:R-:W-:Y:S05]  /*1aa0*/  BRA `(.L_x_25) ;  /* 0x0000000000207947 */ /* 0x000fea0003800000 */
.L_x_20:
[----:B------:R-:W-:-:S04]  /*1ab0*/  LOP3.LUT R2, R2, 0x80000000, R3, 0x48, !PT ;  /* 0x8000000002027812 */ /* 0x000fc800078e4803 */
[----:B------:R-:W-:Y:S01]  /*1ac0*/  LOP3.LUT R2, R2, 0x7f800000, RZ, 0xfc, !PT ;  /* 0x7f80000002027812 */ /* 0x000fe200078efcff */
[----:B------:R-:W-:Y:S06]  /*1ad0*/  BRA `(.L_x_25) ;  /* 0x0000000000147947 */ /* 0x000fec0003800000 */
.L_x_19:
[----:B------:R-:W-:Y:S01]  /*1ae0*/  LOP3.LUT R2, R2, 0x80000000, R3, 0x48, !PT ;  /* 0x8000000002027812 */ /* 0x000fe200078e4803 */
[----:B------:R-:W-:Y:S06]  /*1af0*/  BRA `(.L_x_25) ;  /* 0x00000000000c7947 */ /* 0x000fec0003800000 */
.L_x_18:
[----:B------:R-:W0:Y:S01]  /*1b00*/  MUFU.RSQ R2, -QNAN ;  /* 0xffc0000000027908 */ /* 0x000e220000001400 */
[----:B------:R-:W-:Y:S05]  /*1b10*/  BRA `(.L_x_25) ;  /* 0x0000000000047947 */ /* 0x000fea0003800000 */
.L_x_17:
[----:B------:R-:W-:-:S07]  /*1b20*/  FADD.FTZ R2, R3, R0 ;  /* 0x0000000003027221 */ /* 0x000fce0000010000 */
.L_x_25:
[----:B------:R-:W-:Y:S05]  /*1b30*/  BSYNC.RECONVERGENT B2 ;  /* 0x0000000000027941 */ /* 0x000fea0003800200 */
.L_x_15:
[----:B------:R-:W-:-:S04]  /*1b40*/  IMAD.MOV.U32 R11, RZ, RZ, 0x0 ;  /* 0x00000000ff0b7424 */ /* 0x000fc800078e00ff */
[----:B0-----:R-:W-:Y:S05]  /*1b50*/  RET.REL.NODEC R10 `(_Z18GPU_ConvolveKernelPhiiifPf) ;  /* 0xffffffe40a287950 */ /* 0x001fea0003c3ffff */
.L_x_26:
[----:B------:R-:W-:-:S00]  /*1b60*/  BRA `(.L_x_26) ;  /* 0xfffffffc00fc7947 */ /* 0x000fc0000383ffff */
[----:B------:R-:W-:-:S00]  /*1b70*/  NOP ;  /* 0x0000000000007918 */ /* 0x000fc00000000000 */
        /* <DEDUP_REMOVED lines=8> */
.L_x_27:


//--------------------- .nv.shared.reserved.0     --------------------------
	.section	.nv.shared.reserved.0,"aw",@nobits
	.weak		__nv_reservedSMEM_offset_0_alias
	.size		__nv_reservedSMEM_offset_0_alias, 0, 64
	.other		__nv_reservedSMEM_offset_0_alias,@"STO_CUDA_RESERVED_SHARED STV_DEFAULT"
__nv_reservedSMEM_offset_0_alias:
	.zero		0
	.zero		64


//--------------------- .nv.constant0._Z18GPU_ConvolveKernelPhiiifPf --------------------------
	.section	.nv.constant0._Z18GPU_ConvolveKernelPhiiifPf,"a",@progbits
	.sectionflags	@""
	.align	4
.nv.constant0._Z18GPU_ConvolveKernelPhiiifPf:
	.zero		928


//--------------------- SYMBOLS --------------------------

	.type		.nv.reservedSmem.offset0,@object
	.size		.nv.reservedSmem.offset0,0x4
